//
// Generated by NVIDIA NVVM Compiler
//
// Compiler Build ID: CL-36424714
// Cuda compilation tools, release 13.0, V13.0.88
// Based on NVVM 20.0.0
//

.version 9.0
.target sm_100
.address_size 64

.extern .shared .align 16 .b8 shared[];

.entry _Z11bitonicSortPiS_(
	.param .u64 .ptr .align 1 _Z11bitonicSortPiS__param_0,
	.param .u64 .ptr .align 1 _Z11bitonicSortPiS__param_1
)
{
	.reg .pred 	%p<181>;
	.reg .b32 	%r<244>;
	.reg .b64 	%rd<9>;

	ld.param.u64 	%rd2, [_Z11bitonicSortPiS__param_0];
	ld.param.u64 	%rd1, [_Z11bitonicSortPiS__param_1];
	cvta.to.global.u64 	%rd3, %rd2;
	mov.u32 	%r1, %tid.x;
	mov.u32 	%r211, %ctaid.x;
	shl.b32 	%r212, %r211, 9;
	add.s32 	%r2, %r212, %r1;
	mul.wide.u32 	%rd4, %r2, 4;
	add.s64 	%rd5, %rd3, %rd4;
	ld.global.u32 	%r213, [%rd5];
	shl.b32 	%r214, %r1, 2;
	mov.u32 	%r215, shared;
	add.s32 	%r3, %r215, %r214;
	st.shared.u32 	[%r3], %r213;
	bar.sync 	0;
	xor.b32  	%r4, %r1, 1;
	setp.le.u32 	%p1, %r4, %r1;
	xor.b32  	%r216, %r214, 4;
	add.s32 	%r5, %r215, %r216;
	@%p1 bra 	$L__BB0_6;
	and.b32  	%r217, %r1, 2;
	setp.ne.s32 	%p2, %r217, 0;
	@%p2 bra 	$L__BB0_4;
	ld.shared.u32 	%r6, [%r3];
	ld.shared.u32 	%r7, [%r5];
	setp.le.s32 	%p4, %r6, %r7;
	@%p4 bra 	$L__BB0_6;
	st.shared.u32 	[%r3], %r7;
	st.shared.u32 	[%r5], %r6;
	bra.uni 	$L__BB0_6;
$L__BB0_4:
	ld.shared.u32 	%r8, [%r3];
	ld.shared.u32 	%r9, [%r5];
	setp.ge.s32 	%p3, %r8, %r9;
	@%p3 bra 	$L__BB0_6;
	st.shared.u32 	[%r3], %r9;
	st.shared.u32 	[%r5], %r8;
$L__BB0_6:
	bar.sync 	0;
	and.b32  	%r10, %r1, 4;
	xor.b32  	%r11, %r1, 2;
	setp.le.u32 	%p5, %r11, %r1;
	xor.b32  	%r219, %r214, 8;
	add.s32 	%r12, %r215, %r219;
	@%p5 bra 	$L__BB0_12;
	setp.eq.s32 	%p6, %r10, 0;
	@%p6 bra 	$L__BB0_10;
	ld.shared.u32 	%r13, [%r3];
	ld.shared.u32 	%r14, [%r12];
	setp.ge.s32 	%p7, %r13, %r14;
	@%p7 bra 	$L__BB0_12;
	st.shared.u32 	[%r3], %r14;
	st.shared.u32 	[%r12], %r13;
	bra.uni 	$L__BB0_12;
$L__BB0_10:
	ld.shared.u32 	%r15, [%r3];
	ld.shared.u32 	%r16, [%r12];
	setp.le.s32 	%p8, %r15, %r16;
	@%p8 bra 	$L__BB0_12;
	st.shared.u32 	[%r3], %r16;
	st.shared.u32 	[%r12], %r15;
$L__BB0_12:
	setp.le.u32 	%p9, %r4, %r1;
	bar.sync 	0;
	@%p9 bra 	$L__BB0_18;
	setp.eq.s32 	%p10, %r10, 0;
	@%p10 bra 	$L__BB0_16;
	ld.shared.u32 	%r17, [%r3];
	ld.shared.u32 	%r18, [%r5];
	setp.ge.s32 	%p11, %r17, %r18;
	@%p11 bra 	$L__BB0_18;
	st.shared.u32 	[%r3], %r18;
	st.shared.u32 	[%r5], %r17;
	bra.uni 	$L__BB0_18;
$L__BB0_16:
	ld.shared.u32 	%r19, [%r3];
	ld.shared.u32 	%r20, [%r5];
	setp.le.s32 	%p12, %r19, %r20;
	@%p12 bra 	$L__BB0_18;
	st.shared.u32 	[%r3], %r20;
	st.shared.u32 	[%r5], %r19;
$L__BB0_18:
	bar.sync 	0;
	and.b32  	%r21, %r1, 8;
	xor.b32  	%r22, %r1, 4;
	setp.le.u32 	%p13, %r22, %r1;
	xor.b32  	%r222, %r214, 16;
	add.s32 	%r23, %r215, %r222;
	@%p13 bra 	$L__BB0_24;
	setp.eq.s32 	%p14, %r21, 0;
	@%p14 bra 	$L__BB0_22;
	ld.shared.u32 	%r24, [%r3];
	ld.shared.u32 	%r25, [%r23];
	setp.ge.s32 	%p15, %r24, %r25;
	@%p15 bra 	$L__BB0_24;
	st.shared.u32 	[%r3], %r25;
	st.shared.u32 	[%r23], %r24;
	bra.uni 	$L__BB0_24;
$L__BB0_22:
	ld.shared.u32 	%r26, [%r3];
	ld.shared.u32 	%r27, [%r23];
	setp.le.s32 	%p16, %r26, %r27;
	@%p16 bra 	$L__BB0_24;
	st.shared.u32 	[%r3], %r27;
	st.shared.u32 	[%r23], %r26;
$L__BB0_24:
	setp.le.u32 	%p17, %r11, %r1;
	bar.sync 	0;
	@%p17 bra 	$L__BB0_30;
	setp.eq.s32 	%p18, %r21, 0;
	@%p18 bra 	$L__BB0_28;
	ld.shared.u32 	%r28, [%r3];
	ld.shared.u32 	%r29, [%r12];
	setp.ge.s32 	%p19, %r28, %r29;
	@%p19 bra 	$L__BB0_30;
	st.shared.u32 	[%r3], %r29;
	st.shared.u32 	[%r12], %r28;
	bra.uni 	$L__BB0_30;
$L__BB0_28:
	ld.shared.u32 	%r30, [%r3];
	ld.shared.u32 	%r31, [%r12];
	setp.le.s32 	%p20, %r30, %r31;
	@%p20 bra 	$L__BB0_30;
	st.shared.u32 	[%r3], %r31;
	st.shared.u32 	[%r12], %r30;
$L__BB0_30:
	setp.le.u32 	%p21, %r4, %r1;
	bar.sync 	0;
	@%p21 bra 	$L__BB0_36;
	setp.eq.s32 	%p22, %r21, 0;
	@%p22 bra 	$L__BB0_34;
	ld.shared.u32 	%r32, [%r3];
	ld.shared.u32 	%r33, [%r5];
	setp.ge.s32 	%p23, %r32, %r33;
	@%p23 bra 	$L__BB0_36;
	st.shared.u32 	[%r3], %r33;
	st.shared.u32 	[%r5], %r32;
	bra.uni 	$L__BB0_36;
$L__BB0_34:
	ld.shared.u32 	%r34, [%r3];
	ld.shared.u32 	%r35, [%r5];
	setp.le.s32 	%p24, %r34, %r35;
	@%p24 bra 	$L__BB0_36;
	st.shared.u32 	[%r3], %r35;
	st.shared.u32 	[%r5], %r34;
$L__BB0_36:
	bar.sync 	0;
	and.b32  	%r36, %r1, 16;
	xor.b32  	%r37, %r1, 8;
	setp.le.u32 	%p25, %r37, %r1;
	xor.b32  	%r225, %r214, 32;
	add.s32 	%r38, %r215, %r225;
	@%p25 bra 	$L__BB0_42;
	setp.eq.s32 	%p26, %r36, 0;
	@%p26 bra 	$L__BB0_40;
	ld.shared.u32 	%r39, [%r3];
	ld.shared.u32 	%r40, [%r38];
	setp.ge.s32 	%p27, %r39, %r40;
	@%p27 bra 	$L__BB0_42;
	st.shared.u32 	[%r3], %r40;
	st.shared.u32 	[%r38], %r39;
	bra.uni 	$L__BB0_42;
$L__BB0_40:
	ld.shared.u32 	%r41, [%r3];
	ld.shared.u32 	%r42, [%r38];
	setp.le.s32 	%p28, %r41, %r42;
	@%p28 bra 	$L__BB0_42;
	st.shared.u32 	[%r3], %r42;
	st.shared.u32 	[%r38], %r41;
$L__BB0_42:
	setp.le.u32 	%p29, %r22, %r1;
	bar.sync 	0;
	@%p29 bra 	$L__BB0_48;
	setp.eq.s32 	%p30, %r36, 0;
	@%p30 bra 	$L__BB0_46;
	ld.shared.u32 	%r43, [%r3];
	ld.shared.u32 	%r44, [%r23];
	setp.ge.s32 	%p31, %r43, %r44;
	@%p31 bra 	$L__BB0_48;
	st.shared.u32 	[%r3], %r44;
	st.shared.u32 	[%r23], %r43;
	bra.uni 	$L__BB0_48;
$L__BB0_46:
	ld.shared.u32 	%r45, [%r3];
	ld.shared.u32 	%r46, [%r23];
	setp.le.s32 	%p32, %r45, %r46;
	@%p32 bra 	$L__BB0_48;
	st.shared.u32 	[%r3], %r46;
	st.shared.u32 	[%r23], %r45;
$L__BB0_48:
	setp.le.u32 	%p33, %r11, %r1;
	bar.sync 	0;
	@%p33 bra 	$L__BB0_54;
	setp.eq.s32 	%p34, %r36, 0;
	@%p34 bra 	$L__BB0_52;
	ld.shared.u32 	%r47, [%r3];
	ld.shared.u32 	%r48, [%r12];
	setp.ge.s32 	%p35, %r47, %r48;
	@%p35 bra 	$L__BB0_54;
	st.shared.u32 	[%r3], %r48;
	st.shared.u32 	[%r12], %r47;
	bra.uni 	$L__BB0_54;
$L__BB0_52:
	ld.shared.u32 	%r49, [%r3];
	ld.shared.u32 	%r50, [%r12];
	setp.le.s32 	%p36, %r49, %r50;
	@%p36 bra 	$L__BB0_54;
	st.shared.u32 	[%r3], %r50;
	st.shared.u32 	[%r12], %r49;
$L__BB0_54:
	setp.le.u32 	%p37, %r4, %r1;
	bar.sync 	0;
	@%p37 bra 	$L__BB0_60;
	setp.eq.s32 	%p38, %r36, 0;
	@%p38 bra 	$L__BB0_58;
	ld.shared.u32 	%r51, [%r3];
	ld.shared.u32 	%r52, [%r5];
	setp.ge.s32 	%p39, %r51, %r52;
	@%p39 bra 	$L__BB0_60;
	st.shared.u32 	[%r3], %r52;
	st.shared.u32 	[%r5], %r51;
	bra.uni 	$L__BB0_60;
$L__BB0_58:
	ld.shared.u32 	%r53, [%r3];
	ld.shared.u32 	%r54, [%r5];
	setp.le.s32 	%p40, %r53, %r54;
	@%p40 bra 	$L__BB0_60;
	st.shared.u32 	[%r3], %r54;
	st.shared.u32 	[%r5], %r53;
$L__BB0_60:
	bar.sync 	0;
	and.b32  	%r55, %r1, 32;
	xor.b32  	%r56, %r1, 16;
	setp.le.u32 	%p41, %r56, %r1;
	xor.b32  	%r228, %r214, 64;
	add.s32 	%r57, %r215, %r228;
	@%p41 bra 	$L__BB0_66;
	setp.eq.s32 	%p42, %r55, 0;
	@%p42 bra 	$L__BB0_64;
	ld.shared.u32 	%r58, [%r3];
	ld.shared.u32 	%r59, [%r57];
	setp.ge.s32 	%p43, %r58, %r59;
	@%p43 bra 	$L__BB0_66;
	st.shared.u32 	[%r3], %r59;
	st.shared.u32 	[%r57], %r58;
	bra.uni 	$L__BB0_66;
$L__BB0_64:
	ld.shared.u32 	%r60, [%r3];
	ld.shared.u32 	%r61, [%r57];
	setp.le.s32 	%p44, %r60, %r61;
	@%p44 bra 	$L__BB0_66;
	st.shared.u32 	[%r3], %r61;
	st.shared.u32 	[%r57], %r60;
$L__BB0_66:
	setp.le.u32 	%p45, %r37, %r1;
	bar.sync 	0;
	@%p45 bra 	$L__BB0_72;
	setp.eq.s32 	%p46, %r55, 0;
	@%p46 bra 	$L__BB0_70;
	ld.shared.u32 	%r62, [%r3];
	ld.shared.u32 	%r63, [%r38];
	setp.ge.s32 	%p47, %r62, %r63;
	@%p47 bra 	$L__BB0_72;
	st.shared.u32 	[%r3], %r63;
	st.shared.u32 	[%r38], %r62;
	bra.uni 	$L__BB0_72;
$L__BB0_70:
	ld.shared.u32 	%r64, [%r3];
	ld.shared.u32 	%r65, [%r38];
	setp.le.s32 	%p48, %r64, %r65;
	@%p48 bra 	$L__BB0_72;
	st.shared.u32 	[%r3], %r65;
	st.shared.u32 	[%r38], %r64;
$L__BB0_72:
	setp.le.u32 	%p49, %r22, %r1;
	bar.sync 	0;
	@%p49 bra 	$L__BB0_78;
	setp.eq.s32 	%p50, %r55, 0;
	@%p50 bra 	$L__BB0_76;
	ld.shared.u32 	%r66, [%r3];
	ld.shared.u32 	%r67, [%r23];
	setp.ge.s32 	%p51, %r66, %r67;
	@%p51 bra 	$L__BB0_78;
	st.shared.u32 	[%r3], %r67;
	st.shared.u32 	[%r23], %r66;
	bra.uni 	$L__BB0_78;
$L__BB0_76:
	ld.shared.u32 	%r68, [%r3];
	ld.shared.u32 	%r69, [%r23];
	setp.le.s32 	%p52, %r68, %r69;
	@%p52 bra 	$L__BB0_78;
	st.shared.u32 	[%r3], %r69;
	st.shared.u32 	[%r23], %r68;
$L__BB0_78:
	setp.le.u32 	%p53, %r11, %r1;
	bar.sync 	0;
	@%p53 bra 	$L__BB0_84;
	setp.eq.s32 	%p54, %r55, 0;
	@%p54 bra 	$L__BB0_82;
	ld.shared.u32 	%r70, [%r3];
	ld.shared.u32 	%r71, [%r12];
	setp.ge.s32 	%p55, %r70, %r71;
	@%p55 bra 	$L__BB0_84;
	st.shared.u32 	[%r3], %r71;
	st.shared.u32 	[%r12], %r70;
	bra.uni 	$L__BB0_84;
$L__BB0_82:
	ld.shared.u32 	%r72, [%r3];
	ld.shared.u32 	%r73, [%r12];
	setp.le.s32 	%p56, %r72, %r73;
	@%p56 bra 	$L__BB0_84;
	st.shared.u32 	[%r3], %r73;
	st.shared.u32 	[%r12], %r72;
$L__BB0_84:
	setp.le.u32 	%p57, %r4, %r1;
	bar.sync 	0;
	@%p57 bra 	$L__BB0_90;
	setp.eq.s32 	%p58, %r55, 0;
	@%p58 bra 	$L__BB0_88;
	ld.shared.u32 	%r74, [%r3];
	ld.shared.u32 	%r75, [%r5];
	setp.ge.s32 	%p59, %r74, %r75;
	@%p59 bra 	$L__BB0_90;
	st.shared.u32 	[%r3], %r75;
	st.shared.u32 	[%r5], %r74;
	bra.uni 	$L__BB0_90;
$L__BB0_88:
	ld.shared.u32 	%r76, [%r3];
	ld.shared.u32 	%r77, [%r5];
	setp.le.s32 	%p60, %r76, %r77;
	@%p60 bra 	$L__BB0_90;
	st.shared.u32 	[%r3], %r77;
	st.shared.u32 	[%r5], %r76;
$L__BB0_90:
	bar.sync 	0;
	and.b32  	%r78, %r1, 64;
	xor.b32  	%r79, %r1, 32;
	setp.le.u32 	%p61, %r79, %r1;
	xor.b32  	%r231, %r214, 128;
	add.s32 	%r80, %r215, %r231;
	@%p61 bra 	$L__BB0_96;
	setp.eq.s32 	%p62, %r78, 0;
	@%p62 bra 	$L__BB0_94;
	ld.shared.u32 	%r81, [%r3];
	ld.shared.u32 	%r82, [%r80];
	setp.ge.s32 	%p63, %r81, %r82;
	@%p63 bra 	$L__BB0_96;
	st.shared.u32 	[%r3], %r82;
	st.shared.u32 	[%r80], %r81;
	bra.uni 	$L__BB0_96;
$L__BB0_94:
	ld.shared.u32 	%r83, [%r3];
	ld.shared.u32 	%r84, [%r80];
	setp.le.s32 	%p64, %r83, %r84;
	@%p64 bra 	$L__BB0_96;
	st.shared.u32 	[%r3], %r84;
	st.shared.u32 	[%r80], %r83;
$L__BB0_96:
	setp.le.u32 	%p65, %r56, %r1;
	bar.sync 	0;
	@%p65 bra 	$L__BB0_102;
	setp.eq.s32 	%p66, %r78, 0;
	@%p66 bra 	$L__BB0_100;
	ld.shared.u32 	%r85, [%r3];
	ld.shared.u32 	%r86, [%r57];
	setp.ge.s32 	%p67, %r85, %r86;
	@%p67 bra 	$L__BB0_102;
	st.shared.u32 	[%r3], %r86;
	st.shared.u32 	[%r57], %r85;
	bra.uni 	$L__BB0_102;
$L__BB0_100:
	ld.shared.u32 	%r87, [%r3];
	ld.shared.u32 	%r88, [%r57];
	setp.le.s32 	%p68, %r87, %r88;
	@%p68 bra 	$L__BB0_102;
	st.shared.u32 	[%r3], %r88;
	st.shared.u32 	[%r57], %r87;
$L__BB0_102:
	setp.le.u32 	%p69, %r37, %r1;
	bar.sync 	0;
	@%p69 bra 	$L__BB0_108;
	setp.eq.s32 	%p70, %r78, 0;
	@%p70 bra 	$L__BB0_106;
	ld.shared.u32 	%r89, [%r3];
	ld.shared.u32 	%r90, [%r38];
	setp.ge.s32 	%p71, %r89, %r90;
	@%p71 bra 	$L__BB0_108;
	st.shared.u32 	[%r3], %r90;
	st.shared.u32 	[%r38], %r89;
	bra.uni 	$L__BB0_108;
$L__BB0_106:
	ld.shared.u32 	%r91, [%r3];
	ld.shared.u32 	%r92, [%r38];
	setp.le.s32 	%p72, %r91, %r92;
	@%p72 bra 	$L__BB0_108;
	st.shared.u32 	[%r3], %r92;
	st.shared.u32 	[%r38], %r91;
$L__BB0_108:
	setp.le.u32 	%p73, %r22, %r1;
	bar.sync 	0;
	@%p73 bra 	$L__BB0_114;
	setp.eq.s32 	%p74, %r78, 0;
	@%p74 bra 	$L__BB0_112;
	ld.shared.u32 	%r93, [%r3];
	ld.shared.u32 	%r94, [%r23];
	setp.ge.s32 	%p75, %r93, %r94;
	@%p75 bra 	$L__BB0_114;
	st.shared.u32 	[%r3], %r94;
	st.shared.u32 	[%r23], %r93;
	bra.uni 	$L__BB0_114;
$L__BB0_112:
	ld.shared.u32 	%r95, [%r3];
	ld.shared.u32 	%r96, [%r23];
	setp.le.s32 	%p76, %r95, %r96;
	@%p76 bra 	$L__BB0_114;
	st.shared.u32 	[%r3], %r96;
	st.shared.u32 	[%r23], %r95;
$L__BB0_114:
	setp.le.u32 	%p77, %r11, %r1;
	bar.sync 	0;
	@%p77 bra 	$L__BB0_120;
	setp.eq.s32 	%p78, %r78, 0;
	@%p78 bra 	$L__BB0_118;
	ld.shared.u32 	%r97, [%r3];
	ld.shared.u32 	%r98, [%r12];
	setp.ge.s32 	%p79, %r97, %r98;
	@%p79 bra 	$L__BB0_120;
	st.shared.u32 	[%r3], %r98;
	st.shared.u32 	[%r12], %r97;
	bra.uni 	$L__BB0_120;
$L__BB0_118:
	ld.shared.u32 	%r99, [%r3];
	ld.shared.u32 	%r100, [%r12];
	setp.le.s32 	%p80, %r99, %r100;
	@%p80 bra 	$L__BB0_120;
	st.shared.u32 	[%r3], %r100;
	st.shared.u32 	[%r12], %r99;
$L__BB0_120:
	setp.le.u32 	%p81, %r4, %r1;
	bar.sync 	0;
	@%p81 bra 	$L__BB0_126;
	setp.eq.s32 	%p82, %r78, 0;
	@%p82 bra 	$L__BB0_124;
	ld.shared.u32 	%r101, [%r3];
	ld.shared.u32 	%r102, [%r5];
	setp.ge.s32 	%p83, %r101, %r102;
	@%p83 bra 	$L__BB0_126;
	st.shared.u32 	[%r3], %r102;
	st.shared.u32 	[%r5], %r101;
	bra.uni 	$L__BB0_126;
$L__BB0_124:
	ld.shared.u32 	%r103, [%r3];
	ld.shared.u32 	%r104, [%r5];
	setp.le.s32 	%p84, %r103, %r104;
	@%p84 bra 	$L__BB0_126;
	st.shared.u32 	[%r3], %r104;
	st.shared.u32 	[%r5], %r103;
$L__BB0_126:
	bar.sync 	0;
	and.b32  	%r105, %r1, 128;
	xor.b32  	%r106, %r1, 64;
	setp.le.u32 	%p85, %r106, %r1;
	xor.b32  	%r234, %r214, 256;
	add.s32 	%r107, %r215, %r234;
	@%p85 bra 	$L__BB0_132;
	setp.eq.s32 	%p86, %r105, 0;
	@%p86 bra 	$L__BB0_130;
	ld.shared.u32 	%r108, [%r3];
	ld.shared.u32 	%r109, [%r107];
	setp.ge.s32 	%p87, %r108, %r109;
	@%p87 bra 	$L__BB0_132;
	st.shared.u32 	[%r3], %r109;
	st.shared.u32 	[%r107], %r108;
	bra.uni 	$L__BB0_132;
$L__BB0_130:
	ld.shared.u32 	%r110, [%r3];
	ld.shared.u32 	%r111, [%r107];
	setp.le.s32 	%p88, %r110, %r111;
	@%p88 bra 	$L__BB0_132;
	st.shared.u32 	[%r3], %r111;
	st.shared.u32 	[%r107], %r110;
$L__BB0_132:
	setp.le.u32 	%p89, %r79, %r1;
	bar.sync 	0;
	@%p89 bra 	$L__BB0_138;
	setp.eq.s32 	%p90, %r105, 0;
	@%p90 bra 	$L__BB0_136;
	ld.shared.u32 	%r112, [%r3];
	ld.shared.u32 	%r113, [%r80];
	setp.ge.s32 	%p91, %r112, %r113;
	@%p91 bra 	$L__BB0_138;
	st.shared.u32 	[%r3], %r113;
	st.shared.u32 	[%r80], %r112;
	bra.uni 	$L__BB0_138;
$L__BB0_136:
	ld.shared.u32 	%r114, [%r3];
	ld.shared.u32 	%r115, [%r80];
	setp.le.s32 	%p92, %r114, %r115;
	@%p92 bra 	$L__BB0_138;
	st.shared.u32 	[%r3], %r115;
	st.shared.u32 	[%r80], %r114;
$L__BB0_138:
	setp.le.u32 	%p93, %r56, %r1;
	bar.sync 	0;
	@%p93 bra 	$L__BB0_144;
	setp.eq.s32 	%p94, %r105, 0;
	@%p94 bra 	$L__BB0_142;
	ld.shared.u32 	%r116, [%r3];
	ld.shared.u32 	%r117, [%r57];
	setp.ge.s32 	%p95, %r116, %r117;
	@%p95 bra 	$L__BB0_144;
	st.shared.u32 	[%r3], %r117;
	st.shared.u32 	[%r57], %r116;
	bra.uni 	$L__BB0_144;
$L__BB0_142:
	ld.shared.u32 	%r118, [%r3];
	ld.shared.u32 	%r119, [%r57];
	setp.le.s32 	%p96, %r118, %r119;
	@%p96 bra 	$L__BB0_144;
	st.shared.u32 	[%r3], %r119;
	st.shared.u32 	[%r57], %r118;
$L__BB0_144:
	setp.le.u32 	%p97, %r37, %r1;
	bar.sync 	0;
	@%p97 bra 	$L__BB0_150;
	setp.eq.s32 	%p98, %r105, 0;
	@%p98 bra 	$L__BB0_148;
	ld.shared.u32 	%r120, [%r3];
	ld.shared.u32 	%r121, [%r38];
	setp.ge.s32 	%p99, %r120, %r121;
	@%p99 bra 	$L__BB0_150;
	st.shared.u32 	[%r3], %r121;
	st.shared.u32 	[%r38], %r120;
	bra.uni 	$L__BB0_150;
$L__BB0_148:
	ld.shared.u32 	%r122, [%r3];
	ld.shared.u32 	%r123, [%r38];
	setp.le.s32 	%p100, %r122, %r123;
	@%p100 bra 	$L__BB0_150;
	st.shared.u32 	[%r3], %r123;
	st.shared.u32 	[%r38], %r122;
$L__BB0_150:
	setp.le.u32 	%p101, %r22, %r1;
	bar.sync 	0;
	@%p101 bra 	$L__BB0_156;
	setp.eq.s32 	%p102, %r105, 0;
	@%p102 bra 	$L__BB0_154;
	ld.shared.u32 	%r124, [%r3];
	ld.shared.u32 	%r125, [%r23];
	setp.ge.s32 	%p103, %r124, %r125;
	@%p103 bra 	$L__BB0_156;
	st.shared.u32 	[%r3], %r125;
	st.shared.u32 	[%r23], %r124;
	bra.uni 	$L__BB0_156;
$L__BB0_154:
	ld.shared.u32 	%r126, [%r3];
	ld.shared.u32 	%r127, [%r23];
	setp.le.s32 	%p104, %r126, %r127;
	@%p104 bra 	$L__BB0_156;
	st.shared.u32 	[%r3], %r127;
	st.shared.u32 	[%r23], %r126;
$L__BB0_156:
	setp.le.u32 	%p105, %r11, %r1;
	bar.sync 	0;
	@%p105 bra 	$L__BB0_162;
	setp.eq.s32 	%p106, %r105, 0;
	@%p106 bra 	$L__BB0_160;
	ld.shared.u32 	%r128, [%r3];
	ld.shared.u32 	%r129, [%r12];
	setp.ge.s32 	%p107, %r128, %r129;
	@%p107 bra 	$L__BB0_162;
	st.shared.u32 	[%r3], %r129;
	st.shared.u32 	[%r12], %r128;
	bra.uni 	$L__BB0_162;
$L__BB0_160:
	ld.shared.u32 	%r130, [%r3];
	ld.shared.u32 	%r131, [%r12];
	setp.le.s32 	%p108, %r130, %r131;
	@%p108 bra 	$L__BB0_162;
	st.shared.u32 	[%r3], %r131;
	st.shared.u32 	[%r12], %r130;
$L__BB0_162:
	setp.le.u32 	%p109, %r4, %r1;
	bar.sync 	0;
	@%p109 bra 	$L__BB0_168;
	setp.eq.s32 	%p110, %r105, 0;
	@%p110 bra 	$L__BB0_166;
	ld.shared.u32 	%r132, [%r3];
	ld.shared.u32 	%r133, [%r5];
	setp.ge.s32 	%p111, %r132, %r133;
	@%p111 bra 	$L__BB0_168;
	st.shared.u32 	[%r3], %r133;
	st.shared.u32 	[%r5], %r132;
	bra.uni 	$L__BB0_168;
$L__BB0_166:
	ld.shared.u32 	%r134, [%r3];
	ld.shared.u32 	%r135, [%r5];
	setp.le.s32 	%p112, %r134, %r135;
	@%p112 bra 	$L__BB0_168;
	st.shared.u32 	[%r3], %r135;
	st.shared.u32 	[%r5], %r134;
$L__BB0_168:
	bar.sync 	0;
	and.b32  	%r136, %r1, 256;
	xor.b32  	%r137, %r1, 128;
	setp.le.u32 	%p113, %r137, %r1;
	xor.b32  	%r237, %r214, 512;
	add.s32 	%r138, %r215, %r237;
	@%p113 bra 	$L__BB0_174;
	setp.eq.s32 	%p114, %r136, 0;
	@%p114 bra 	$L__BB0_172;
	ld.shared.u32 	%r139, [%r3];
	ld.shared.u32 	%r140, [%r138];
	setp.ge.s32 	%p115, %r139, %r140;
	@%p115 bra 	$L__BB0_174;
	st.shared.u32 	[%r3], %r140;
	st.shared.u32 	[%r138], %r139;
	bra.uni 	$L__BB0_174;
$L__BB0_172:
	ld.shared.u32 	%r141, [%r3];
	ld.shared.u32 	%r142, [%r138];
	setp.le.s32 	%p116, %r141, %r142;
	@%p116 bra 	$L__BB0_174;
	st.shared.u32 	[%r3], %r142;
	st.shared.u32 	[%r138], %r141;
$L__BB0_174:
	setp.le.u32 	%p117, %r106, %r1;
	bar.sync 	0;
	@%p117 bra 	$L__BB0_180;
	setp.eq.s32 	%p118, %r136, 0;
	@%p118 bra 	$L__BB0_178;
	ld.shared.u32 	%r143, [%r3];
	ld.shared.u32 	%r144, [%r107];
	setp.ge.s32 	%p119, %r143, %r144;
	@%p119 bra 	$L__BB0_180;
	st.shared.u32 	[%r3], %r144;
	st.shared.u32 	[%r107], %r143;
	bra.uni 	$L__BB0_180;
$L__BB0_178:
	ld.shared.u32 	%r145, [%r3];
	ld.shared.u32 	%r146, [%r107];
	setp.le.s32 	%p120, %r145, %r146;
	@%p120 bra 	$L__BB0_180;
	st.shared.u32 	[%r3], %r146;
	st.shared.u32 	[%r107], %r145;
$L__BB0_180:
	setp.le.u32 	%p121, %r79, %r1;
	bar.sync 	0;
	@%p121 bra 	$L__BB0_186;
	setp.eq.s32 	%p122, %r136, 0;
	@%p122 bra 	$L__BB0_184;
	ld.shared.u32 	%r147, [%r3];
	ld.shared.u32 	%r148, [%r80];
	setp.ge.s32 	%p123, %r147, %r148;
	@%p123 bra 	$L__BB0_186;
	st.shared.u32 	[%r3], %r148;
	st.shared.u32 	[%r80], %r147;
	bra.uni 	$L__BB0_186;
$L__BB0_184:
	ld.shared.u32 	%r149, [%r3];
	ld.shared.u32 	%r150, [%r80];
	setp.le.s32 	%p124, %r149, %r150;
	@%p124 bra 	$L__BB0_186;
	st.shared.u32 	[%r3], %r150;
	st.shared.u32 	[%r80], %r149;
$L__BB0_186:
	setp.le.u32 	%p125, %r56, %r1;
	bar.sync 	0;
	@%p125 bra 	$L__BB0_192;
	setp.eq.s32 	%p126, %r136, 0;
	@%p126 bra 	$L__BB0_190;
	ld.shared.u32 	%r151, [%r3];
	ld.shared.u32 	%r152, [%r57];
	setp.ge.s32 	%p127, %r151, %r152;
	@%p127 bra 	$L__BB0_192;
	st.shared.u32 	[%r3], %r152;
	st.shared.u32 	[%r57], %r151;
	bra.uni 	$L__BB0_192;
$L__BB0_190:
	ld.shared.u32 	%r153, [%r3];
	ld.shared.u32 	%r154, [%r57];
	setp.le.s32 	%p128, %r153, %r154;
	@%p128 bra 	$L__BB0_192;
	st.shared.u32 	[%r3], %r154;
	st.shared.u32 	[%r57], %r153;
$L__BB0_192:
	setp.le.u32 	%p129, %r37, %r1;
	bar.sync 	0;
	@%p129 bra 	$L__BB0_198;
	setp.eq.s32 	%p130, %r136, 0;
	@%p130 bra 	$L__BB0_196;
	ld.shared.u32 	%r155, [%r3];
	ld.shared.u32 	%r156, [%r38];
	setp.ge.s32 	%p131, %r155, %r156;
	@%p131 bra 	$L__BB0_198;
	st.shared.u32 	[%r3], %r156;
	st.shared.u32 	[%r38], %r155;
	bra.uni 	$L__BB0_198;
$L__BB0_196:
	ld.shared.u32 	%r157, [%r3];
	ld.shared.u32 	%r158, [%r38];
	setp.le.s32 	%p132, %r157, %r158;
	@%p132 bra 	$L__BB0_198;
	st.shared.u32 	[%r3], %r158;
	st.shared.u32 	[%r38], %r157;
$L__BB0_198:
	setp.le.u32 	%p133, %r22, %r1;
	bar.sync 	0;
	@%p133 bra 	$L__BB0_204;
	setp.eq.s32 	%p134, %r136, 0;
	@%p134 bra 	$L__BB0_202;
	ld.shared.u32 	%r159, [%r3];
	ld.shared.u32 	%r160, [%r23];
	setp.ge.s32 	%p135, %r159, %r160;
	@%p135 bra 	$L__BB0_204;
	st.shared.u32 	[%r3], %r160;
	st.shared.u32 	[%r23], %r159;
	bra.uni 	$L__BB0_204;
$L__BB0_202:
	ld.shared.u32 	%r161, [%r3];
	ld.shared.u32 	%r162, [%r23];
	setp.le.s32 	%p136, %r161, %r162;
	@%p136 bra 	$L__BB0_204;
	st.shared.u32 	[%r3], %r162;
	st.shared.u32 	[%r23], %r161;
$L__BB0_204:
	setp.le.u32 	%p137, %r11, %r1;
	bar.sync 	0;
	@%p137 bra 	$L__BB0_210;
	setp.eq.s32 	%p138, %r136, 0;
	@%p138 bra 	$L__BB0_208;
	ld.shared.u32 	%r163, [%r3];
	ld.shared.u32 	%r164, [%r12];
	setp.ge.s32 	%p139, %r163, %r164;
	@%p139 bra 	$L__BB0_210;
	st.shared.u32 	[%r3], %r164;
	st.shared.u32 	[%r12], %r163;
	bra.uni 	$L__BB0_210;
$L__BB0_208:
	ld.shared.u32 	%r165, [%r3];
	ld.shared.u32 	%r166, [%r12];
	setp.le.s32 	%p140, %r165, %r166;
	@%p140 bra 	$L__BB0_210;
	st.shared.u32 	[%r3], %r166;
	st.shared.u32 	[%r12], %r165;
$L__BB0_210:
	setp.le.u32 	%p141, %r4, %r1;
	bar.sync 	0;
	@%p141 bra 	$L__BB0_216;
	setp.eq.s32 	%p142, %r136, 0;
	@%p142 bra 	$L__BB0_214;
	ld.shared.u32 	%r167, [%r3];
	ld.shared.u32 	%r168, [%r5];
	setp.ge.s32 	%p143, %r167, %r168;
	@%p143 bra 	$L__BB0_216;
	st.shared.u32 	[%r3], %r168;
	st.shared.u32 	[%r5], %r167;
	bra.uni 	$L__BB0_216;
$L__BB0_214:
	ld.shared.u32 	%r169, [%r3];
	ld.shared.u32 	%r170, [%r5];
	setp.le.s32 	%p144, %r169, %r170;
	@%p144 bra 	$L__BB0_216;
	st.shared.u32 	[%r3], %r170;
	st.shared.u32 	[%r5], %r169;
$L__BB0_216:
	bar.sync 	0;
	and.b32  	%r171, %r1, 512;
	xor.b32  	%r172, %r1, 256;
	setp.le.u32 	%p145, %r172, %r1;
	@%p145 bra 	$L__BB0_222;
	setp.eq.s32 	%p146, %r171, 0;
	@%p146 bra 	$L__BB0_220;
	ld.shared.u32 	%r173, [%r3];
	shl.b32 	%r239, %r172, 2;
	add.s32 	%r174, %r215, %r239;
	ld.shared.u32 	%r175, [%r174];
	setp.ge.s32 	%p147, %r173, %r175;
	@%p147 bra 	$L__BB0_222;
	st.shared.u32 	[%r3], %r175;
	st.shared.u32 	[%r174], %r173;
	bra.uni 	$L__BB0_222;
$L__BB0_220:
	ld.shared.u32 	%r176, [%r3];
	shl.b32 	%r241, %r172, 2;
	add.s32 	%r177, %r215, %r241;
	ld.shared.u32 	%r178, [%r177];
	setp.le.s32 	%p148, %r176, %r178;
	@%p148 bra 	$L__BB0_222;
	st.shared.u32 	[%r3], %r178;
	st.shared.u32 	[%r177], %r176;
$L__BB0_222:
	setp.le.u32 	%p149, %r137, %r1;
	bar.sync 	0;
	@%p149 bra 	$L__BB0_228;
	setp.eq.s32 	%p150, %r171, 0;
	@%p150 bra 	$L__BB0_226;
	ld.shared.u32 	%r179, [%r3];
	ld.shared.u32 	%r180, [%r138];
	setp.ge.s32 	%p151, %r179, %r180;
	@%p151 bra 	$L__BB0_228;
	st.shared.u32 	[%r3], %r180;
	st.shared.u32 	[%r138], %r179;
	bra.uni 	$L__BB0_228;
$L__BB0_226:
	ld.shared.u32 	%r181, [%r3];
	ld.shared.u32 	%r182, [%r138];
	setp.le.s32 	%p152, %r181, %r182;
	@%p152 bra 	$L__BB0_228;
	st.shared.u32 	[%r3], %r182;
	st.shared.u32 	[%r138], %r181;
$L__BB0_228:
	setp.le.u32 	%p153, %r106, %r1;
	bar.sync 	0;
	@%p153 bra 	$L__BB0_234;
	setp.eq.s32 	%p154, %r171, 0;
	@%p154 bra 	$L__BB0_232;
	ld.shared.u32 	%r183, [%r3];
	ld.shared.u32 	%r184, [%r107];
	setp.ge.s32 	%p155, %r183, %r184;
	@%p155 bra 	$L__BB0_234;
	st.shared.u32 	[%r3], %r184;
	st.shared.u32 	[%r107], %r183;
	bra.uni 	$L__BB0_234;
$L__BB0_232:
	ld.shared.u32 	%r185, [%r3];
	ld.shared.u32 	%r186, [%r107];
	setp.le.s32 	%p156, %r185, %r186;
	@%p156 bra 	$L__BB0_234;
	st.shared.u32 	[%r3], %r186;
	st.shared.u32 	[%r107], %r185;
$L__BB0_234:
	setp.le.u32 	%p157, %r79, %r1;
	bar.sync 	0;
	@%p157 bra 	$L__BB0_240;
	setp.eq.s32 	%p158, %r171, 0;
	@%p158 bra 	$L__BB0_238;
	ld.shared.u32 	%r187, [%r3];
	ld.shared.u32 	%r188, [%r80];
	setp.ge.s32 	%p159, %r187, %r188;
	@%p159 bra 	$L__BB0_240;
	st.shared.u32 	[%r3], %r188;
	st.shared.u32 	[%r80], %r187;
	bra.uni 	$L__BB0_240;
$L__BB0_238:
	ld.shared.u32 	%r189, [%r3];
	ld.shared.u32 	%r190, [%r80];
	setp.le.s32 	%p160, %r189, %r190;
	@%p160 bra 	$L__BB0_240;
	st.shared.u32 	[%r3], %r190;
	st.shared.u32 	[%r80], %r189;
$L__BB0_240:
	setp.le.u32 	%p161, %r56, %r1;
	bar.sync 	0;
	@%p161 bra 	$L__BB0_246;
	setp.eq.s32 	%p162, %r171, 0;
	@%p162 bra 	$L__BB0_244;
	ld.shared.u32 	%r191, [%r3];
	ld.shared.u32 	%r192, [%r57];
	setp.ge.s32 	%p163, %r191, %r192;
	@%p163 bra 	$L__BB0_246;
	st.shared.u32 	[%r3], %r192;
	st.shared.u32 	[%r57], %r191;
	bra.uni 	$L__BB0_246;
$L__BB0_244:
	ld.shared.u32 	%r193, [%r3];
	ld.shared.u32 	%r194, [%r57];
	setp.le.s32 	%p164, %r193, %r194;
	@%p164 bra 	$L__BB0_246;
	st.shared.u32 	[%r3], %r194;
	st.shared.u32 	[%r57], %r193;
$L__BB0_246:
	setp.le.u32 	%p165, %r37, %r1;
	bar.sync 	0;
	@%p165 bra 	$L__BB0_252;
	setp.eq.s32 	%p166, %r171, 0;
	@%p166 bra 	$L__BB0_250;
	ld.shared.u32 	%r195, [%r3];
	ld.shared.u32 	%r196, [%r38];
	setp.ge.s32 	%p167, %r195, %r196;
	@%p167 bra 	$L__BB0_252;
	st.shared.u32 	[%r3], %r196;
	st.shared.u32 	[%r38], %r195;
	bra.uni 	$L__BB0_252;
$L__BB0_250:
	ld.shared.u32 	%r197, [%r3];
	ld.shared.u32 	%r198, [%r38];
	setp.le.s32 	%p168, %r197, %r198;
	@%p168 bra 	$L__BB0_252;
	st.shared.u32 	[%r3], %r198;
	st.shared.u32 	[%r38], %r197;
$L__BB0_252:
	setp.le.u32 	%p169, %r22, %r1;
	bar.sync 	0;
	@%p169 bra 	$L__BB0_258;
	setp.eq.s32 	%p170, %r171, 0;
	@%p170 bra 	$L__BB0_256;
	ld.shared.u32 	%r199, [%r3];
	ld.shared.u32 	%r200, [%r23];
	setp.ge.s32 	%p171, %r199, %r200;
	@%p171 bra 	$L__BB0_258;
	st.shared.u32 	[%r3], %r200;
	st.shared.u32 	[%r23], %r199;
	bra.uni 	$L__BB0_258;
$L__BB0_256:
	ld.shared.u32 	%r201, [%r3];
	ld.shared.u32 	%r202, [%r23];
	setp.le.s32 	%p172, %r201, %r202;
	@%p172 bra 	$L__BB0_258;
	st.shared.u32 	[%r3], %r202;
	st.shared.u32 	[%r23], %r201;
$L__BB0_258:
	setp.le.u32 	%p173, %r11, %r1;
	bar.sync 	0;
	@%p173 bra 	$L__BB0_264;
	setp.eq.s32 	%p174, %r171, 0;
	@%p174 bra 	$L__BB0_262;
	ld.shared.u32 	%r203, [%r3];
	ld.shared.u32 	%r204, [%r12];
	setp.ge.s32 	%p175, %r203, %r204;
	@%p175 bra 	$L__BB0_264;
	st.shared.u32 	[%r3], %r204;
	st.shared.u32 	[%r12], %r203;
	bra.uni 	$L__BB0_264;
$L__BB0_262:
	ld.shared.u32 	%r205, [%r3];
	ld.shared.u32 	%r206, [%r12];
	setp.le.s32 	%p176, %r205, %r206;
	@%p176 bra 	$L__BB0_264;
	st.shared.u32 	[%r3], %r206;
	st.shared.u32 	[%r12], %r205;
$L__BB0_264:
	setp.le.u32 	%p177, %r4, %r1;
	bar.sync 	0;
	@%p177 bra 	$L__BB0_270;
	setp.eq.s32 	%p178, %r171, 0;
	@%p178 bra 	$L__BB0_268;
	ld.shared.u32 	%r207, [%r3];
	ld.shared.u32 	%r208, [%r5];
	setp.ge.s32 	%p179, %r207, %r208;
	@%p179 bra 	$L__BB0_270;
	st.shared.u32 	[%r3], %r208;
	st.shared.u32 	[%r5], %r207;
	bra.uni 	$L__BB0_270;
$L__BB0_268:
	ld.shared.u32 	%r209, [%r3];
	ld.shared.u32 	%r210, [%r5];
	setp.le.s32 	%p180, %r209, %r210;
	@%p180 bra 	$L__BB0_270;
	st.shared.u32 	[%r3], %r210;
	st.shared.u32 	[%r5], %r209;
$L__BB0_270:
	bar.sync 	0;
	cvta.to.global.u64 	%rd6, %rd1;
	ld.shared.u32 	%r243, [%r3];
	add.s64 	%rd8, %rd6, %rd4;
	st.global.u32 	[%rd8], %r243;
	ret;

}


// ===== COMPILED SASS (sm_100) =====

	.target	sm_100

	.elftype	@"ET_EXEC"


//--------------------- .note.nv.tkinfo           --------------------------
	.section	.note.nv.tkinfo,"",@"SHT_NOTE"
	.sectionflags	@"SHF_NOTE_NV_TKINFO"
	.tkinfo
        /*0018*/ 	.word	0x00000002
        /*0030*/ 	.string	""
        /*0030*/ 	.string	"ptxas"
        /*0030*/ 	.string	"Cuda compilation tools, release 13.0, V13.0.88"
        /*0030*/ 	.string	"Build cuda_13.0.r13.0/compiler.36424714_0"
        /*0030*/ 	.string	"-arch sm_100 -m 64 "



//--------------------- .note.nv.cuinfo           --------------------------
	.section	.note.nv.cuinfo,"",@"SHT_NOTE"
	.sectionflags	@"SHF_NOTE_NV_CUINFO"
        /*0018*/ 	.short	0x0002
        /*001a*/ 	.short	0x0064
        /*001c*/ 	.short	0x0082
	.zero		2


//--------------------- .nv.info                  --------------------------
	.section	.nv.info,"",@"SHT_CUDA_INFO"
	.align	4


	//----- nvinfo : EIATTR_REGCOUNT
	.align		4
        /*0000*/ 	.byte	0x04, 0x2f
        /*0002*/ 	.short	(.L_1 - .L_0)
	.align		4
.L_0:
        /*0004*/ 	.word	index@(_Z11bitonicSortPiS_)
        /*0008*/ 	.word	0x00000014


	//----- nvinfo : EIATTR_FRAME_SIZE
	.align		4
.L_1:
        /*000c*/ 	.byte	0x04, 0x11
        /*000e*/ 	.short	(.L_3 - .L_2)
	.align		4
.L_2:
        /*0010*/ 	.word	index@(_Z11bitonicSortPiS_)
        /*0014*/ 	.word	0x00000000


	//----- nvinfo : EIATTR_MIN_STACK_SIZE
	.align		4
.L_3:
        /*0018*/ 	.byte	0x04, 0x12
        /*001a*/ 	.short	(.L_5 - .L_4)
	.align		4
.L_4:
        /*001c*/ 	.word	index@(_Z11bitonicSortPiS_)
        /*0020*/ 	.word	0x00000000
.L_5:


//--------------------- .nv.compat                --------------------------
	.section	.nv.compat,"",@"SHT_CUDA_COMPAT_INFO"
	.align	4
        /*0000*/ 	.byte	0x02, 0x09, 0x00, 0x00, 0x02, 0x02, 0x01, 0x00, 0x02, 0x05, 0x05, 0x00, 0x03, 0x07, 0x01, 0x01
        /*0010*/ 	.byte	0x02, 0x03, 0x00, 0x00, 0x02, 0x06, 0x01, 0x00, 0x04, 0x0b, 0x08, 0x00, 0x09, 0x00, 0x00, 0x00
        /*0020*/ 	.byte	0x00, 0x00, 0x00, 0x00


//--------------------- .nv.info._Z11bitonicSortPiS_ --------------------------
	.section	.nv.info._Z11bitonicSortPiS_,"",@"SHT_CUDA_INFO"
	.sectionflags	@""
	.align	4


	//----- nvinfo : EIATTR_CUDA_API_VERSION
	.align		4
        /*0000*/ 	.byte	0x04, 0x37
        /*0002*/ 	.short	(.L_7 - .L_6)
.L_6:
        /*0004*/ 	.word	0x00000082


	//----- nvinfo : EIATTR_KPARAM_INFO
	.align		4
.L_7:
        /*0008*/ 	.byte	0x04, 0x17
        /*000a*/ 	.short	(.L_9 - .L_8)
.L_8:
        /*000c*/ 	.word	0x00000000
        /*0010*/ 	.short	0x0001
        /*0012*/ 	.short	0x0008
        /*0014*/ 	.byte	0x00, 0xf5, 0x21, 0x00


	//----- nvinfo : EIATTR_KPARAM_INFO
	.align		4
.L_9:
        /*0018*/ 	.byte	0x04, 0x17
        /*001a*/ 	.short	(.L_11 - .L_10)
.L_10:
        /*001c*/ 	.word	0x00000000
        /*0020*/ 	.short	0x0000
        /*0022*/ 	.short	0x0000
        /*0024*/ 	.byte	0x00, 0xf5, 0x21, 0x00


	//----- nvinfo : EIATTR_SPARSE_MMA_MASK
	.align		4
.L_11:
        /*0028*/ 	.byte	0x03, 0x50
        /*002a*/ 	.short	0x0000


	//----- nvinfo : EIATTR_MAXREG_COUNT
	.align		4
        /*002c*/ 	.byte	0x03, 0x1b
        /*002e*/ 	.short	0x00ff


	//----- nvinfo : EIATTR_NUM_BARRIERS
	.align		4
        /*0030*/ 	.byte	0x02, 0x4c
        /*0032*/ 	.byte	0x01
	.zero		1


	//----- nvinfo : EIATTR_MERCURY_ISA_VERSION
	.align		4
        /*0034*/ 	.byte	0x03, 0x5f
        /*0036*/ 	.short	0x0101


	//----- nvinfo : EIATTR_VRC_CTA_INIT_COUNT
	.align		4
        /*0038*/ 	.byte	0x02, 0x4a
	.zero		1
	.zero		1


	//----- nvinfo : EIATTR_EXIT_INSTR_OFFSETS
	.align		4
        /*003c*/ 	.byte	0x04, 0x1c
        /*003e*/ 	.short	(.L_13 - .L_12)


	//   ....[0]....
.L_12:
        /*0040*/ 	.word	0x00003650


	//----- nvinfo : EIATTR_CRS_STACK_SIZE
	.align		4
.L_13:
        /*0044*/ 	.byte	0x04, 0x1e
        /*0046*/ 	.short	(.L_15 - .L_14)
.L_14:
        /*0048*/ 	.word	0x00000000


	//----- nvinfo : EIATTR_CBANK_PARAM_SIZE
	.align		4
.L_15:
        /*004c*/ 	.byte	0x03, 0x19
        /*004e*/ 	.short	0x0010


	//----- nvinfo : EIATTR_PARAM_CBANK
	.align		4
        /*0050*/ 	.byte	0x04, 0x0a
        /*0052*/ 	.short	(.L_17 - .L_16)
	.align		4
.L_16:
        /*0054*/ 	.word	index@(.nv.constant0._Z11bitonicSortPiS_)
        /*0058*/ 	.short	0x0380
        /*005a*/ 	.short	0x0010


	//----- nvinfo : EIATTR_SW_WAR
	.align		4
.L_17:
        /*005c*/ 	.byte	0x04, 0x36
        /*005e*/ 	.short	(.L_19 - .L_18)
.L_18:
        /*0060*/ 	.word	0x00000008
.L_19:


//--------------------- .nv.callgraph             --------------------------
	.section	.nv.callgraph,"",@"SHT_CUDA_CALLGRAPH"
	.align	4
	.sectionentsize	8
	.align		4
        /*0000*/ 	.word	0x00000000
	.align		4
        /*0004*/ 	.word	0xffffffff
	.align		4
        /*0008*/ 	.word	0x00000000
	.align		4
        /*000c*/ 	.word	0xfffffffe
	.align		4
        /*0010*/ 	.word	0x00000000
	.align		4
        /*0014*/ 	.word	0xfffffffd
	.align		4
        /*0018*/ 	.word	0x00000000
	.align		4
        /*001c*/ 	.word	0xfffffffc


//--------------------- .text._Z11bitonicSortPiS_ --------------------------
	.section	.text._Z11bitonicSortPiS_,"ax",@progbits
	.align	128
.text._Z11bitonicSortPiS_:
        .type           _Z11bitonicSortPiS_,@function
        .size           _Z11bitonicSortPiS_,(.L_x_136 - _Z11bitonicSortPiS_)
        .other          _Z11bitonicSortPiS_,@"STO_CUDA_ENTRY STV_DEFAULT"
_Z11bitonicSortPiS_:
[----:B------:R-:W-:Y:S01]  /*0000*/  LDC R1, c[0x0][0x37c] ;  /* 0x0000df00ff017b82 */ /* 0x000fe20000000800 */
[----:B------:R-:W0:Y:S07]  /*0010*/  S2R R2, SR_TID.X ;  /* 0x0000000000027919 */ /* 0x000e2e0000002100 */
[----:B------:R-:W1:Y:S01]  /*0020*/  LDC.64 R6, c[0x0][0x380] ;  /* 0x0000e000ff067b82 */ /* 0x000e620000000a00 */
[----:B------:R-:W2:Y:S01]  /*0030*/  LDCU.64 UR6, c[0x0][0x358] ;  /* 0x00006b00ff0677ac */ /* 0x000ea20008000a00 */
[----:B------:R-:W0:Y:S02]  /*0040*/  S2R R3, SR_CTAID.X ;  /* 0x0000000000037919 */ /* 0x000e240000002500 */
[----:B0-----:R-:W-:-:S04]  /*0050*/  IMAD R0, R3, 0x200, R2 ;  /* 0x0000020003007824 */ /* 0x001fc800078e0202 */
[----:B-1----:R-:W-:-:S06]  /*0060*/  IMAD.WIDE.U32 R6, R0, 0x4, R6 ;  /* 0x0000000400067825 */ /* 0x002fcc00078e0006 */
[----:B--2---:R-:W2:Y:S01]  /*0070*/  LDG.E R6, desc[UR6][R6.64] ;  /* 0x0000000606067981 */ /* 0x004ea2000c1e1900 */
[----:B------:R-:W0:Y:S01]  /*0080*/  S2UR UR5, SR_CgaCtaId ;  /* 0x00000000000579c3 */ /* 0x000e220000008800 */
[C---:B------:R-:W-:Y:S01]  /*0090*/  LOP3.LUT R5, R2.reuse, 0x1, RZ, 0x3c, !PT ;  /* 0x0000000102057812 */ /* 0x040fe200078e3cff */
[----:B------:R-:W-:Y:S01]  /*00a0*/  UMOV UR4, 0x400 ;  /* 0x0000040000047882 */ /* 0x000fe20000000000 */
[----:B------:R-:W-:Y:S01]  /*00b0*/  IMAD.SHL.U32 R3, R2, 0x4, RZ ;  /* 0x0000000402037824 */ /* 0x000fe200078e00ff */
[----:B------:R-:W-:Y:S01]  /*00c0*/  BSSY.RECONVERGENT B0, `(.L_x_0) ;  /* 0x0000015000007945 */ /* 0x000fe20003800200 */
[----:B------:R-:W-:-:S03]  /*00d0*/  ISETP.GT.U32.AND P0, PT, R5, R2, PT ;  /* 0x000000020500720c */ /* 0x000fc60003f04070 */
[----:B------:R-:W-:Y:S01]  /*00e0*/  LOP3.LUT R4, R3, 0x4, RZ, 0x3c, !PT ;  /* 0x0000000403047812 */ /* 0x000fe200078e3cff */
[----:B0-----:R-:W-:-:S09]  /*00f0*/  ULEA UR4, UR5, UR4, 0x18 ;  /* 0x0000000405047291 */ /* 0x001fd2000f8ec0ff */
[----:B--2---:R0:W-:Y:S01]  /*0100*/  STS [R3+UR4], R6 ;  /* 0x0000000603007988 */ /* 0x0041e20008000804 */
[----:B------:R-:W-:Y:S06]  /*0110*/  BAR.SYNC.DEFER_BLOCKING 0x0 ;  /* 0x0000000000007b1d */ /* 0x000fec0000010000 */
[----:B------:R-:W-:Y:S05]  /*0120*/  @!P0 BRA `(.L_x_1) ;  /* 0x0000000000388947 */ /* 0x000fea0003800000 */
[----:B------:R-:W-:-:S13]  /*0130*/  LOP3.LUT P1, RZ, R2, 0x2, RZ, 0xc0, !PT ;  /* 0x0000000202ff7812 */ /* 0x000fda000782c0ff */
[----:B------:R-:W-:Y:S05]  /*0140*/  @P1 BRA `(.L_x_2) ;  /* 0x00000000001c1947 */ /* 0x000fea0003800000 */
[----:B------:R-:W-:Y:S04]  /*0150*/  LDS R5, [R3+UR4] ;  /* 0x0000000403057984 */ /* 0x000fe80008000800 */
[----:B0-----:R-:W0:Y:S02]  /*0160*/  LDS R6, [R4+UR4] ;  /* 0x0000000404067984 */ /* 0x001e240008000800 */
[----:B0-----:R-:W-:-:S13]  /*0170*/  ISETP.GT.AND P1, PT, R5, R6, PT ;  /* 0x000000060500720c */ /* 0x001fda0003f24270 */
[----:B------:R-:W-:Y:S05]  /*0180*/  @!P1 BRA `(.L_x_1) ;  /* 0x0000000000209947 */ /* 0x000fea0003800000 */
[----:B------:R1:W-:Y:S04]  /*0190*/  STS [R3+UR4], R6 ;  /* 0x0000000603007988 */ /* 0x0003e80008000804 */
[----:B------:R1:W-:Y:S01]  /*01a0*/  STS [R4+UR4], R5 ;  /* 0x0000000504007988 */ /* 0x0003e20008000804 */
[----:B------:R-:W-:Y:S05]  /*01b0*/  BRA `(.L_x_1) ;  /* 0x0000000000147947 */ /* 0x000fea0003800000 */
.L_x_2:
[----:B------:R-:W-:Y:S04]  /*01c0*/  LDS R5, [R3+UR4] ;  /* 0x0000000403057984 */ /* 0x000fe80008000800 */
[----:B0-----:R-:W0:Y:S02]  /*01d0*/  LDS R6, [R4+UR4] ;  /* 0x0000000404067984 */ /* 0x001e240008000800 */
[----:B0-----:R-:W-:-:S13]  /*01e0*/  ISETP.GE.AND P1, PT, R5, R6, PT ;  /* 0x000000060500720c */ /* 0x001fda0003f26270 */
[----:B------:R2:W-:Y:S04]  /*01f0*/  @!P1 STS [R3+UR4], R6 ;  /* 0x0000000603009988 */ /* 0x0005e80008000804 */
[----:B------:R2:W-:Y:S02]  /*0200*/  @!P1 STS [R4+UR4], R5 ;  /* 0x0000000504009988 */ /* 0x0005e40008000804 */
.L_x_1:
[----:B------:R-:W-:Y:S05]  /*0210*/  BSYNC.RECONVERGENT B0 ;  /* 0x0000000000007941 */ /* 0x000fea0003800200 */
.L_x_0:
[C---:B-12---:R-:W-:Y:S01]  /*0220*/  LOP3.LUT R5, R2.reuse, 0x2, RZ, 0x3c, !PT ;  /* 0x0000000202057812 */ /* 0x046fe200078e3cff */
[----:B------:R-:W-:Y:S01]  /*0230*/  BAR.SYNC.DEFER_BLOCKING 0x0 ;  /* 0x0000000000007b1d */ /* 0x000fe20000010000 */
[----:B------:R-:W-:Y:S02]  /*0240*/  LOP3.LUT R8, R2, 0x4, RZ, 0xc0, !PT ;  /* 0x0000000402087812 */ /* 0x000fe400078ec0ff */
[----:B------:R-:W-:Y:S02]  /*0250*/  ISETP.GT.U32.AND P1, PT, R5, R2, PT ;  /* 0x000000020500720c */ /* 0x000fe40003f24070 */
[----:B------:R-:W-:Y:S01]  /*0260*/  LOP3.LUT R5, R3, 0x8, RZ, 0x3c, !PT ;  /* 0x0000000803057812 */ /* 0x000fe200078e3cff */
[----:B------:R-:W-:Y:S10]  /*0270*/  BSSY.RECONVERGENT B0, `(.L_x_3) ;  /* 0x0000010000007945 */ /* 0x000ff40003800200 */
[----:B------:R-:W-:Y:S05]  /*0280*/  @!P1 BRA `(.L_x_4) ;  /* 0x0000000000389947 */ /* 0x000fea0003800000 */
[----:B------:R-:W-:-:S13]  /*0290*/  ISETP.NE.AND P2, PT, R8, RZ, PT ;  /* 0x000000ff0800720c */ /* 0x000fda0003f45270 */
[----:B------:R-:W-:Y:S05]  /*02a0*/  @!P2 BRA `(.L_x_5) ;  /* 0x00000000001ca947 */ /* 0x000fea0003800000 */
[----:B0-----:R-:W-:Y:S04]  /*02b0*/  LDS R6, [R3+UR4] ;  /* 0x0000000403067984 */ /* 0x001fe80008000800 */
[----:B------:R-:W0:Y:S02]  /*02c0*/  LDS R7, [R5+UR4] ;  /* 0x0000000405077984 */ /* 0x000e240008000800 */
[----:B0-----:R-:W-:-:S13]  /*02d0*/  ISETP.GE.AND P2, PT, R6, R7, PT ;  /* 0x000000070600720c */ /* 0x001fda0003f46270 */
[----:B------:R-:W-:Y:S05]  /*02e0*/  @P2 BRA `(.L_x_4) ;  /* 0x0000000000202947 */ /* 0x000fea0003800000 */
[----:B------:R2:W-:Y:S04]  /*02f0*/  STS [R3+UR4], R7 ;  /* 0x0000000703007988 */ /* 0x0005e80008000804 */
[----:B------:R2:W-:Y:S01]  /*0300*/  STS [R5+UR4], R6 ;  /* 0x0000000605007988 */ /* 0x0005e20008000804 */
[----:B------:R-:W-:Y:S05]  /*0310*/  BRA `(.L_x_4) ;  /* 0x0000000000147947 */ /* 0x000fea0003800000 */
.L_x_5:
[----:B0-----:R-:W-:Y:S04]  /*0320*/  LDS R6, [R3+UR4] ;  /* 0x0000000403067984 */ /* 0x001fe80008000800 */
[----:B------:R-:W0:Y:S02]  /*0330*/  LDS R7, [R5+UR4] ;  /* 0x0000000405077984 */ /* 0x000e240008000800 */
[----:B0-----:R-:W-:-:S13]  /*0340*/  ISETP.GT.AND P2, PT, R6, R7, PT ;  /* 0x000000070600720c */ /* 0x001fda0003f44270 */
[----:B------:R1:W-:Y:S04]  /*0350*/  @P2 STS [R3+UR4], R7 ;  /* 0x0000000703002988 */ /* 0x0003e80008000804 */
[----:B------:R1:W-:Y:S02]  /*0360*/  @P2 STS [R5+UR4], R6 ;  /* 0x0000000605002988 */ /* 0x0003e40008000804 */
.L_x_4:
[----:B------:R-:W-:Y:S05]  /*0370*/  BSYNC.RECONVERGENT B0 ;  /* 0x0000000000007941 */ /* 0x000fea0003800200 */
.L_x_3:
[----:B------:R-:W-:Y:S06]  /*0380*/  BAR.SYNC.DEFER_BLOCKING 0x0 ;  /* 0x0000000000007b1d */ /* 0x000fec0000010000 */
[----:B------:R-:W-:Y:S04]  /*0390*/  BSSY.RECONVERGENT B0, `(.L_x_6) ;  /* 0x0000010000007945 */ /* 0x000fe80003800200 */
[----:B------:R-:W-:Y:S05]  /*03a0*/  @!P0 BRA `(.L_x_7) ;  /* 0x0000000000388947 */ /* 0x000fea0003800000 */
[----:B------:R-:W-:-:S13]  /*03b0*/  ISETP.NE.AND P2, PT, R8, RZ, PT ;  /* 0x000000ff0800720c */ /* 0x000fda0003f45270 */
[----:B------:R-:W-:Y:S05]  /*03c0*/  @!P2 BRA `(.L_x_8) ;  /* 0x00000000001ca947 */ /* 0x000fea0003800000 */
[----:B-12---:R-:W-:Y:S04]  /*03d0*/  LDS R7, [R3+UR4] ;  /* 0x0000000403077984 */ /* 0x006fe80008000800 */
[----:B0-----:R-:W0:Y:S02]  /*03e0*/  LDS R6, [R4+UR4] ;  /* 0x0000000404067984 */ /* 0x001e240008000800 */
[----:B0-----:R-:W-:-:S13]  /*03f0*/  ISETP.GE.AND P2, PT, R7, R6, PT ;  /* 0x000000060700720c */ /* 0x001fda0003f46270 */
[----:B------:R-:W-:Y:S05]  /*0400*/  @P2 BRA `(.L_x_7) ;  /* 0x0000000000202947 */ /* 0x000fea0003800000 */
[----:B------:R4:W-:Y:S04]  /*0410*/  STS [R3+UR4], R6 ;  /* 0x0000000603007988 */ /* 0x0009e80008000804 */
[----:B------:R4:W-:Y:S01]  /*0420*/  STS [R4+UR4], R7 ;  /* 0x0000000704007988 */ /* 0x0009e20008000804 */
[----:B------:R-:W-:Y:S05]  /*0430*/  BRA `(.L_x_7) ;  /* 0x0000000000147947 */ /* 0x000fea0003800000 */
.L_x_8:
[----:B-12---:R-:W-:Y:S04]  /*0440*/  LDS R7, [R3+UR4] ;  /* 0x0000000403077984 */ /* 0x006fe80008000800 */
[----:B0-----:R-:W0:Y:S02]  /*0450*/  LDS R6, [R4+UR4] ;  /* 0x0000000404067984 */ /* 0x001e240008000800 */
[----:B0-----:R-:W-:-:S13]  /*0460*/  ISETP.GT.AND P2, PT, R7, R6, PT ;  /* 0x000000060700720c */ /* 0x001fda0003f44270 */
[----:B------:R3:W-:Y:S04]  /*0470*/  @P2 STS [R3+UR4], R6 ;  /* 0x0000000603002988 */ /* 0x0007e80008000804 */
[----:B------:R3:W-:Y:S02]  /*0480*/  @P2 STS [R4+UR4], R7 ;  /* 0x0000000704002988 */ /* 0x0007e40008000804 */
.L_x_7:
[----:B------:R-:W-:Y:S05]  /*0490*/  BSYNC.RECONVERGENT B0 ;  /* 0x0000000000007941 */ /* 0x000fea0003800200 */
.L_x_6:
[C---:B-1234-:R-:W-:Y:S01]  /*04a0*/  LOP3.LUT R7, R2.reuse, 0x4, RZ, 0x3c, !PT ;  /* 0x0000000402077812 */ /* 0x05efe200078e3cff */
[----:B------:R-:W-:Y:S01]  /*04b0*/  BAR.SYNC.DEFER_BLOCKING 0x0 ;  /* 0x0000000000007b1d */ /* 0x000fe20000010000 */
[----:B------:R-:W-:Y:S02]  /*04c0*/  LOP3.LUT R9, R2, 0x8, RZ, 0xc0, !PT ;  /* 0x0000000802097812 */ /* 0x000fe400078ec0ff */
[----:B------:R-:W-:Y:S02]  /*04d0*/  ISETP.GT.U32.AND P2, PT, R7, R2, PT ;  /* 0x000000020700720c */ /* 0x000fe40003f44070 */
[----:B0-----:R-:W-:Y:S01]  /*04e0*/  LOP3.LUT R6, R3, 0x10, RZ, 0x3c, !PT ;  /* 0x0000001003067812 */ /* 0x001fe200078e3cff */
[----:B------:R-:W-:Y:S10]  /*04f0*/  BSSY.RECONVERGENT B0, `(.L_x_9) ;  /* 0x0000010000007945 */ /* 0x000ff40003800200 */
[----:B------:R-:W-:Y:S05]  /*0500*/  @!P2 BRA `(.L_x_10) ;  /* 0x000000000038a947 */ /* 0x000fea0003800000 */
[----:B------:R-:W-:-:S13]  /*0510*/  ISETP.NE.AND P3, PT, R9, RZ, PT ;  /* 0x000000ff0900720c */ /* 0x000fda0003f65270 */
[----:B------:R-:W-:Y:S05]  /*0520*/  @!P3 BRA `(.L_x_11) ;  /* 0x00000000001cb947 */ /* 0x000fea0003800000 */
[----:B------:R-:W-:Y:S04]  /*0530*/  LDS R7, [R3+UR4] ;  /* 0x0000000403077984 */ /* 0x000fe80008000800 */
[----:B------:R-:W0:Y:S02]  /*0540*/  LDS R8, [R6+UR4] ;  /* 0x0000000406087984 */ /* 0x000e240008000800 */
[----:B0-----:R-:W-:-:S13]  /*0550*/  ISETP.GE.AND P3, PT, R7, R8, PT ;  /* 0x000000080700720c */ /* 0x001fda0003f66270 */
[----:B------:R-:W-:Y:S05]  /*0560*/  @P3 BRA `(.L_x_10) ;  /* 0x0000000000203947 */ /* 0x000fea0003800000 */
[----:B------:R1:W-:Y:S04]  /*0570*/  STS [R3+UR4], R8 ;  /* 0x0000000803007988 */ /* 0x0003e80008000804 */
[----:B------:R1:W-:Y:S01]  /*0580*/  STS [R6+UR4], R7 ;  /* 0x0000000706007988 */ /* 0x0003e20008000804 */
[----:B------:R-:W-:Y:S05]  /*0590*/  BRA `(.L_x_10) ;  /* 0x0000000000147947 */ /* 0x000fea0003800000 */
.L_x_11:
[----:B------:R-:W-:Y:S04]  /*05a0*/  LDS R7, [R3+UR4] ;  /* 0x0000000403077984 */ /* 0x000fe80008000800 */
[----:B------:R-:W0:Y:S02]  /*05b0*/  LDS R8, [R6+UR4] ;  /* 0x0000000406087984 */ /* 0x000e240008000800 */
[----:B0-----:R-:W-:-:S13]  /*05c0*/  ISETP.GT.AND P3, PT, R7, R8, PT ;  /* 0x000000080700720c */ /* 0x001fda0003f64270 */
[----:B------:R0:W-:Y:S04]  /*05d0*/  @P3 STS [R3+UR4], R8 ;  /* 0x0000000803003988 */ /* 0x0001e80008000804 */
[----:B------:R0:W-:Y:S02]  /*05e0*/  @P3 STS [R6+UR4], R7 ;  /* 0x0000000706003988 */ /* 0x0001e40008000804 */
.L_x_10:
[----:B------:R-:W-:Y:S05]  /*05f0*/  BSYNC.RECONVERGENT B0 ;  /* 0x0000000000007941 */ /* 0x000fea0003800200 */
.L_x_9:
[----:B------:R-:W-:Y:S06]  /*0600*/  BAR.SYNC.DEFER_BLOCKING 0x0 ;  /* 0x0000000000007b1d */ /* 0x000fec0000010000 */
[----:B------:R-:W-:Y:S04]  /*0610*/  BSSY.RECONVERGENT B0, `(.L_x_12) ;  /* 0x0000010000007945 */ /* 0x000fe80003800200 */
[----:B------:R-:W-:Y:S05]  /*0620*/  @!P1 BRA `(.L_x_13) ;  /* 0x0000000000389947 */ /* 0x000fea0003800000 */
[----:B------:R-:W-:-:S13]  /*0630*/  ISETP.NE.AND P3, PT, R9, RZ, PT ;  /* 0x000000ff0900720c */ /* 0x000fda0003f65270 */
[----:B------:R-:W-:Y:S05]  /*0640*/  @!P3 BRA `(.L_x_14) ;  /* 0x00000000001cb947 */ /* 0x000fea0003800000 */
[----:B01----:R-:W-:Y:S04]  /*0650*/  LDS R8, [R3+UR4] ;  /* 0x0000000403087984 */ /* 0x003fe80008000800 */
[----:B------:R-:W0:Y:S02]  /*0660*/  LDS R7, [R5+UR4] ;  /* 0x0000000405077984 */ /* 0x000e240008000800 */
[----:B0-----:R-:W-:-:S13]  /*0670*/  ISETP.GE.AND P3, PT, R8, R7, PT ;  /* 0x000000070800720c */ /* 0x001fda0003f66270 */
[----:B------:R-:W-:Y:S05]  /*0680*/  @P3 BRA `(.L_x_13) ;  /* 0x0000000000203947 */ /* 0x000fea0003800000 */
[----:B------:R2:W-:Y:S04]  /*0690*/  STS [R3+UR4], R7 ;  /* 0x0000000703007988 */ /* 0x0005e80008000804 */
[----:B------:R2:W-:Y:S01]  /*06a0*/  STS [R5+UR4], R8 ;  /* 0x0000000805007988 */ /* 0x0005e20008000804 */
[----:B------:R-:W-:Y:S05]  /*06b0*/  BRA `(.L_x_13) ;  /* 0x0000000000147947 */ /* 0x000fea0003800000 */
.L_x_14:
[----:B01----:R-:W-:Y:S04]  /*06c0*/  LDS R8, [R3+UR4] ;  /* 0x0000000403087984 */ /* 0x003fe80008000800 */
[----:B------:R-:W0:Y:S02]  /*06d0*/  LDS R7, [R5+UR4] ;  /* 0x0000000405077984 */ /* 0x000e240008000800 */
[----:B0-----:R-:W-:-:S13]  /*06e0*/  ISETP.GT.AND P3, PT, R8, R7, PT ;  /* 0x000000070800720c */ /* 0x001fda0003f64270 */
[----:B------:R3:W-:Y:S04]  /*06f0*/  @P3 STS [R3+UR4], R7 ;  /* 0x0000000703003988 */ /* 0x0007e80008000804 */
[----:B------:R3:W-:Y:S02]  /*0700*/  @P3 STS [R5+UR4], R8 ;  /* 0x0000000805003988 */ /* 0x0007e40008000804 */
.L_x_13:
[----:B------:R-:W-:Y:S05]  /*0710*/  BSYNC.RECONVERGENT B0 ;  /* 0x0000000000007941 */ /* 0x000fea0003800200 */
.L_x_12:
[----:B------:R-:W-:Y:S06]  /*0720*/  BAR.SYNC.DEFER_BLOCKING 0x0 ;  /* 0x0000000000007b1d */ /* 0x000fec0000010000 */
[----:B------:R-:W-:Y:S04]  /*0730*/  BSSY.RECONVERGENT B0, `(.L_x_15) ;  /* 0x0000010000007945 */ /* 0x000fe80003800200 */
[----:B------:R-:W-:Y:S05]  /*0740*/  @!P0 BRA `(.L_x_16) ;  /* 0x0000000000388947 */ /* 0x000fea0003800000 */
[----:B------:R-:W-:-:S13]  /*0750*/  ISETP.NE.AND P3, PT, R9, RZ, PT ;  /* 0x000000ff0900720c */ /* 0x000fda0003f65270 */
[----:B------:R-:W-:Y:S05]  /*0760*/  @!P3 BRA `(.L_x_17) ;  /* 0x00000000001cb947 */ /* 0x000fea0003800000 */
[----:B0123--:R-:W-:Y:S04]  /*0770*/  LDS R7, [R3+UR4] ;  /* 0x0000000403077984 */ /* 0x00ffe80008000800 */
[----:B------:R-:W0:Y:S02]  /*0780*/  LDS R8, [R4+UR4] ;  /* 0x0000000404087984 */ /* 0x000e240008000800 */
[----:B0-----:R-:W-:-:S13]  /*0790*/  ISETP.GE.AND P3, PT, R7, R8, PT ;  /* 0x000000080700720c */ /* 0x001fda0003f66270 */
[----:B------:R-:W-:Y:S05]  /*07a0*/  @P3 BRA `(.L_x_16) ;  /* 0x0000000000203947 */ /* 0x000fea0003800000 */
[----:B------:R0:W-:Y:S04]  /*07b0*/  STS [R3+UR4], R8 ;  /* 0x0000000803007988 */ /* 0x0001e80008000804 */
[----:B------:R0:W-:Y:S01]  /*07c0*/  STS [R4+UR4], R7 ;  /* 0x0000000704007988 */ /* 0x0001e20008000804 */
[----:B------:R-:W-:Y:S05]  /*07d0*/  BRA `(.L_x_16) ;  /* 0x0000000000147947 */ /* 0x000fea0003800000 */
.L_x_17:
[----:B0123--:R-:W-:Y:S04]  /*07e0*/  LDS R7, [R3+UR4] ;  /* 0x0000000403077984 */ /* 0x00ffe80008000800 */
[----:B------:R-:W0:Y:S02]  /*07f0*/  LDS R8, [R4+UR4] ;  /* 0x0000000404087984 */ /* 0x000e240008000800 */
[----:B0-----:R-:W-:-:S13]  /*0800*/  ISETP.GT.AND P3, PT, R7, R8, PT ;  /* 0x000000080700720c */ /* 0x001fda0003f64270 */
[----:B------:R4:W-:Y:S04]  /*0810*/  @P3 STS [R3+UR4], R8 ;  /* 0x0000000803003988 */ /* 0x0009e80008000804 */
[----:B------:R4:W-:Y:S02]  /*0820*/  @P3 STS [R4+UR4], R7 ;  /* 0x0000000704003988 */ /* 0x0009e40008000804 */
.L_x_16:
[----:B------:R-:W-:Y:S05]  /*0830*/  BSYNC.RECONVERGENT B0 ;  /* 0x0000000000007941 */ /* 0x000fea0003800200 */
.L_x_15:
[C---:B01234-:R-:W-:Y:S01]  /*0840*/  LOP3.LUT R7, R2.reuse, 0x8, RZ, 0x3c, !PT ;  /* 0x0000000802077812 */ /* 0x05ffe200078e3cff */
        /* <DEDUP_REMOVED lines=15> */
.L_x_20:
[----:B------:R-:W-:Y:S04]  /*0940*/  LDS R8, [R3+UR4] ;  /* 0x0000000403087984 */ /* 0x000fe80008000800 */
[----:B------:R-:W0:Y:S02]  /*0950*/  LDS R9, [R7+UR4] ;  /* 0x0000000407097984 */ /* 0x000e240008000800 */
[----:B0-----:R-:W-:-:S13]  /*0960*/  ISETP.GT.AND P4, PT, R8, R9, PT ;  /* 0x000000090800720c */ /* 0x001fda0003f84270 */
[----:B------:R0:W-:Y:S04]  /*0970*/  @P4 STS [R3+UR4], R9 ;  /* 0x0000000903004988 */ /* 0x0001e80008000804 */
[----:B------:R0:W-:Y:S02]  /*0980*/  @P4 STS [R7+UR4], R8 ;  /* 0x0000000807004988 */ /* 0x0001e40008000804 */
.L_x_19:
[----:B------:R-:W-:Y:S05]  /*0990*/  BSYNC.RECONVERGENT B0 ;  /* 0x0000000000007941 */ /* 0x000fea0003800200 */
.L_x_18:
        /* <DEDUP_REMOVED lines=12> */
.L_x_23:
[----:B01----:R-:W-:Y:S04]  /*0a60*/  LDS R9, [R3+UR4] ;  /* 0x0000000403097984 */ /* 0x003fe80008000800 */
[----:B------:R-:W0:Y:S02]  /*0a70*/  LDS R8, [R6+UR4] ;  /* 0x0000000406087984 */ /* 0x000e240008000800 */
[----:B0-----:R-:W-:-:S13]  /*0a80*/  ISETP.GT.AND P4, PT, R9, R8, PT ;  /* 0x000000080900720c */ /* 0x001fda0003f84270 */
[----:B------:R2:W-:Y:S04]  /*0a90*/  @P4 STS [R3+UR4], R8 ;  /* 0x0000000803004988 */ /* 0x0005e80008000804 */
[----:B------:R2:W-:Y:S02]  /*0aa0*/  @P4 STS [R6+UR4], R9 ;  /* 0x0000000906004988 */ /* 0x0005e40008000804 */
.L_x_22:
[----:B------:R-:W-:Y:S05]  /*0ab0*/  BSYNC.RECONVERGENT B0 ;  /* 0x0000000000007941 */ /* 0x000fea0003800200 */
.L_x_21:
        /* <DEDUP_REMOVED lines=12> */
.L_x_26:
[----:B0123--:R-:W-:Y:S04]  /*0b80*/  LDS R8, [R3+UR4] ;  /* 0x0000000403087984 */ /* 0x00ffe80008000800 */
[----:B------:R-:W0:Y:S02]  /*0b90*/  LDS R9, [R5+UR4] ;  /* 0x0000000405097984 */ /* 0x000e240008000800 */
[----:B0-----:R-:W-:-:S13]  /*0ba0*/  ISETP.GT.AND P4, PT, R8, R9, PT ;  /* 0x000000090800720c */ /* 0x001fda0003f84270 */
[----:B------:R0:W-:Y:S04]  /*0bb0*/  @P4 STS [R3+UR4], R9 ;  /* 0x0000000903004988 */ /* 0x0001e80008000804 */
[----:B------:R0:W-:Y:S02]  /*0bc0*/  @P4 STS [R5+UR4], R8 ;  /* 0x0000000805004988 */ /* 0x0001e40008000804 */
.L_x_25:
[----:B------:R-:W-:Y:S05]  /*0bd0*/  BSYNC.RECONVERGENT B0 ;  /* 0x0000000000007941 */ /* 0x000fea0003800200 */
.L_x_24:
[----:B------:R-:W-:Y:S06]  /*0be0*/  BAR.SYNC.DEFER_BLOCKING 0x0 ;  /* 0x0000000000007b1d */ /* 0x000fec0000010000 */
[----:B------:R-:W-:Y:S04]  /*0bf0*/  BSSY.RECONVERGENT B0, `(.L_x_27) ;  /* 0x0000010000007945 */ /* 0x000fe80003800200 */
[----:B------:R-:W-:Y:S05]  /*0c00*/  @!P0 BRA `(.L_x_28) ;  /* 0x0000000000388947 */ /* 0x000fea0003800000 */
[----:B------:R-:W-:-:S13]  /*0c10*/  ISETP.NE.AND P4, PT, R10, RZ, PT ;  /* 0x000000ff0a00720c */ /* 0x000fda0003f85270 */
[----:B------:R-:W-:Y:S05]  /*0c20*/  @!P4 BRA `(.L_x_29) ;  /* 0x00000000001cc947 */ /* 0x000fea0003800000 */
[----:B01234-:R-:W-:Y:S04]  /*0c30*/  LDS R9, [R3+UR4] ;  /* 0x0000000403097984 */ /* 0x01ffe80008000800 */
[----:B------:R-:W0:Y:S02]  /*0c40*/  LDS R8, [R4+UR4] ;  /* 0x0000000404087984 */ /* 0x000e240008000800 */
[----:B0-----:R-:W-:-:S13]  /*0c50*/  ISETP.GE.AND P4, PT, R9, R8, PT ;  /* 0x000000080900720c */ /* 0x001fda0003f86270 */
[----:B------:R-:W-:Y:S05]  /*0c60*/  @P4 BRA `(.L_x_28) ;  /* 0x0000000000204947 */ /* 0x000fea0003800000 */
[----:B------:R0:W-:Y:S04]  /*0c70*/  STS [R3+UR4], R8 ;  /* 0x0000000803007988 */ /* 0x0001e80008000804 */
[----:B------:R0:W-:Y:S01]  /*0c80*/  STS [R4+UR4], R9 ;  /* 0x0000000904007988 */ /* 0x0001e20008000804 */
[----:B------:R-:W-:Y:S05]  /*0c90*/  BRA `(.L_x_28) ;  /* 0x0000000000147947 */ /* 0x000fea0003800000 */
.L_x_29:
[----:B01234-:R-:W-:Y:S04]  /*0ca0*/  LDS R9, [R3+UR4] ;  /* 0x0000000403097984 */ /* 0x01ffe80008000800 */
[----:B------:R-:W0:Y:S02]  /*0cb0*/  LDS R8, [R4+UR4] ;  /* 0x0000000404087984 */ /* 0x000e240008000800 */
[----:B0-----:R-:W-:-:S13]  /*0cc0*/  ISETP.GT.AND P4, PT, R9, R8, PT ;  /* 0x000000080900720c */ /* 0x001fda0003f84270 */
[----:B------:R0:W-:Y:S04]  /*0cd0*/  @P4 STS [R3+UR4], R8 ;  /* 0x0000000803004988 */ /* 0x0001e80008000804 */
[----:B------:R0:W-:Y:S02]  /*0ce0*/  @P4 STS [R4+UR4], R9 ;  /* 0x0000000904004988 */ /* 0x0001e40008000804 */
.L_x_28:
[----:B------:R-:W-:Y:S05]  /*0cf0*/  BSYNC.RECONVERGENT B0 ;  /* 0x0000000000007941 */ /* 0x000fea0003800200 */
.L_x_27:
        /* <DEDUP_REMOVED lines=16> */
.L_x_32:
[----:B------:R-:W-:Y:S04]  /*0e00*/  LDS R9, [R3+UR4] ;  /* 0x0000000403097984 */ /* 0x000fe80008000800 */
[----:B------:R-:W0:Y:S02]  /*0e10*/  LDS R10, [R8+UR4] ;  /* 0x00000004080a7984 */ /* 0x000e240008000800 */
[----:B0-----:R-:W-:-:S13]  /*0e20*/  ISETP.GT.AND P5, PT, R9, R10, PT ;  /* 0x0000000a0900720c */ /* 0x001fda0003fa4270 */
[----:B------:R0:W-:Y:S04]  /*0e30*/  @P5 STS [R3+UR4], R10 ;  /* 0x0000000a03005988 */ /* 0x0001e80008000804 */
[----:B------:R0:W-:Y:S02]  /*0e40*/  @P5 STS [R8+UR4], R9 ;  /* 0x0000000908005988 */ /* 0x0001e40008000804 */
.L_x_31:
[----:B------:R-:W-:Y:S05]  /*0e50*/  BSYNC.RECONVERGENT B0 ;  /* 0x0000000000007941 */ /* 0x000fea0003800200 */
.L_x_30:
        /* <DEDUP_REMOVED lines=12> */
.L_x_35:
[----:B01----:R-:W-:Y:S04]  /*0f20*/  LDS R10, [R3+UR4] ;  /* 0x00000004030a7984 */ /* 0x003fe80008000800 */
[----:B------:R-:W0:Y:S02]  /*0f30*/  LDS R9, [R7+UR4] ;  /* 0x0000000407097984 */ /* 0x000e240008000800 */
[----:B0-----:R-:W-:-:S13]  /*0f40*/  ISETP.GT.AND P5, PT, R10, R9, PT ;  /* 0x000000090a00720c */ /* 0x001fda0003fa4270 */
[----:B------:R2:W-:Y:S04]  /*0f50*/  @P5 STS [R3+UR4], R9 ;  /* 0x0000000903005988 */ /* 0x0005e80008000804 */
[----:B------:R2:W-:Y:S02]  /*0f60*/  @P5 STS [R7+UR4], R10 ;  /* 0x0000000a07005988 */ /* 0x0005e40008000804 */
.L_x_34:
[----:B------:R-:W-:Y:S05]  /*0f70*/  BSYNC.RECONVERGENT B0 ;  /* 0x0000000000007941 */ /* 0x000fea0003800200 */
.L_x_33:
        /* <DEDUP_REMOVED lines=12> */
.L_x_38:
[----:B0123--:R-:W-:Y:S04]  /*1040*/  LDS R9, [R3+UR4] ;  /* 0x0000000403097984 */ /* 0x00ffe80008000800 */
[----:B------:R-:W0:Y:S02]  /*1050*/  LDS R10, [R6+UR4] ;  /* 0x00000004060a7984 */ /* 0x000e240008000800 */
[----:B0-----:R-:W-:-:S13]  /*1060*/  ISETP.GT.AND P5, PT, R9, R10, PT ;  /* 0x0000000a0900720c */ /* 0x001fda0003fa4270 */
[----:B------:R0:W-:Y:S04]  /*1070*/  @P5 STS [R3+UR4], R10 ;  /* 0x0000000a03005988 */ /* 0x0001e80008000804 */
[----:B------:R0:W-:Y:S02]  /*1080*/  @P5 STS [R6+UR4], R9 ;  /* 0x0000000906005988 */ /* 0x0001e40008000804 */
.L_x_37:
[----:B------:R-:W-:Y:S05]  /*1090*/  BSYNC.RECONVERGENT B0 ;  /* 0x0000000000007941 */ /* 0x000fea0003800200 */
.L_x_36:
        /* <DEDUP_REMOVED lines=12> */
.L_x_41:
[----:B01234-:R-:W-:Y:S04]  /*1160*/  LDS R10, [R3+UR4] ;  /* 0x00000004030a7984 */ /* 0x01ffe80008000800 */
[----:B------:R-:W0:Y:S02]  /*1170*/  LDS R9, [R5+UR4] ;  /* 0x0000000405097984 */ /* 0x000e240008000800 */
[----:B0-----:R-:W-:-:S13]  /*1180*/  ISETP.GT.AND P5, PT, R10, R9, PT ;  /* 0x000000090a00720c */ /* 0x001fda0003fa4270 */
[----:B------:R0:W-:Y:S04]  /*1190*/  @P5 STS [R3+UR4], R9 ;  /* 0x0000000903005988 */ /* 0x0001e80008000804 */
[----:B------:R0:W-:Y:S02]  /*11a0*/  @P5 STS [R5+UR4], R10 ;  /* 0x0000000a05005988 */ /* 0x0001e40008000804 */
.L_x_40:
[----:B------:R-:W-:Y:S05]  /*11b0*/  BSYNC.RECONVERGENT B0 ;  /* 0x0000000000007941 */ /* 0x000fea0003800200 */
.L_x_39:
        /* <DEDUP_REMOVED lines=12> */
.L_x_44:
[----:B01234-:R-:W-:Y:S04]  /*1280*/  LDS R9, [R3+UR4] ;  /* 0x0000000403097984 */ /* 0x01ffe80008000800 */
[----:B------:R-:W0:Y:S02]  /*1290*/  LDS R10, [R4+UR4] ;  /* 0x00000004040a7984 */ /* 0x000e240008000800 */
[----:B0-----:R-:W-:-:S13]  /*12a0*/  ISETP.GT.AND P5, PT, R9, R10, PT ;  /* 0x0000000a0900720c */ /* 0x001fda0003fa4270 */
[----:B------:R0:W-:Y:S04]  /*12b0*/  @P5 STS [R3+UR4], R10 ;  /* 0x0000000a03005988 */ /* 0x0001e80008000804 */
[----:B------:R0:W-:Y:S02]  /*12c0*/  @P5 STS [R4+UR4], R9 ;  /* 0x0000000904005988 */ /* 0x0001e40008000804 */
.L_x_43:
[----:B------:R-:W-:Y:S05]  /*12d0*/  BSYNC.RECONVERGENT B0 ;  /* 0x0000000000007941 */ /* 0x000fea0003800200 */
.L_x_42:
        /* <DEDUP_REMOVED lines=16> */
.L_x_47:
[----:B------:R-:W-:Y:S04]  /*13e0*/  LDS R10, [R3+UR4] ;  /* 0x00000004030a7984 */ /* 0x000fe80008000800 */
[----:B------:R-:W0:Y:S02]  /*13f0*/  LDS R11, [R9+UR4] ;  /* 0x00000004090b7984 */ /* 0x000e240008000800 */
[----:B0-----:R-:W-:-:S13]  /*1400*/  ISETP.GT.AND P6, PT, R10, R11, PT ;  /* 0x0000000b0a00720c */ /* 0x001fda0003fc4270 */
[----:B------:R0:W-:Y:S04]  /*1410*/  @P6 STS [R3+UR4], R11 ;  /* 0x0000000b03006988 */ /* 0x0001e80008000804 */
[----:B------:R0:W-:Y:S02]  /*1420*/  @P6 STS [R9+UR4], R10 ;  /* 0x0000000a09006988 */ /* 0x0001e40008000804 */
.L_x_46:
[----:B------:R-:W-:Y:S05]  /*1430*/  BSYNC.RECONVERGENT B0 ;  /* 0x0000000000007941 */ /* 0x000fea0003800200 */
.L_x_45:
        /* <DEDUP_REMOVED lines=12> */
.L_x_50:
[----:B01----:R-:W-:Y:S04]  /*1500*/  LDS R11, [R3+UR4] ;  /* 0x00000004030b7984 */ /* 0x003fe80008000800 */
[----:B------:R-:W0:Y:S02]  /*1510*/  LDS R10, [R8+UR4] ;  /* 0x00000004080a7984 */ /* 0x000e240008000800 */
[----:B0-----:R-:W-:-:S13]  /*1520*/  ISETP.GT.AND P6, PT, R11, R10, PT ;  /* 0x0000000a0b00720c */ /* 0x001fda0003fc4270 */
[----:B------:R3:W-:Y:S04]  /*1530*/  @P6 STS [R3+UR4], R10 ;  /* 0x0000000a03006988 */ /* 0x0007e80008000804 */
[----:B------:R3:W-:Y:S02]  /*1540*/  @P6 STS [R8+UR4], R11 ;  /* 0x0000000b08006988 */ /* 0x0007e40008000804 */
.L_x_49:
[----:B------:R-:W-:Y:S05]  /*1550*/  BSYNC.RECONVERGENT B0 ;  /* 0x0000000000007941 */ /* 0x000fea0003800200 */
.L_x_48:
        /* <DEDUP_REMOVED lines=12> */
.L_x_53:
[----:B0123--:R-:W-:Y:S04]  /*1620*/  LDS R10, [R3+UR4] ;  /* 0x00000004030a7984 */ /* 0x00ffe80008000800 */
[----:B------:R-:W0:Y:S02]  /*1630*/  LDS R11, [R7+UR4] ;  /* 0x00000004070b7984 */ /* 0x000e240008000800 */
[----:B0-----:R-:W-:-:S13]  /*1640*/  ISETP.GT.AND P6, PT, R10, R11, PT ;  /* 0x0000000b0a00720c */ /* 0x001fda0003fc4270 */
[----:B------:R4:W-:Y:S04]  /*1650*/  @P6 STS [R3+UR4], R11 ;  /* 0x0000000b03006988 */ /* 0x0009e80008000804 */
[----:B------:R4:W-:Y:S02]  /*1660*/  @P6 STS [R7+UR4], R10 ;  /* 0x0000000a07006988 */ /* 0x0009e40008000804 */
.L_x_52:
[----:B------:R-:W-:Y:S05]  /*1670*/  BSYNC.RECONVERGENT B0 ;  /* 0x0000000000007941 */ /* 0x000fea0003800200 */
.L_x_51:
        /* <DEDUP_REMOVED lines=12> */
.L_x_56:
[----:B01234-:R-:W-:Y:S04]  /*1740*/  LDS R11, [R3+UR4] ;  /* 0x00000004030b7984 */ /* 0x01ffe80008000800 */
[----:B------:R-:W0:Y:S02]  /*1750*/  LDS R10, [R6+UR4] ;  /* 0x00000004060a7984 */ /* 0x000e240008000800 */
[----:B0-----:R-:W-:-:S13]  /*1760*/  ISETP.GT.AND P6, PT, R11, R10, PT ;  /* 0x0000000a0b00720c */ /* 0x001fda0003fc4270 */
[----:B------:R0:W-:Y:S04]  /*1770*/  @P6 STS [R3+UR4], R10 ;  /* 0x0000000a03006988 */ /* 0x0001e80008000804 */
[----:B------:R0:W-:Y:S02]  /*1780*/  @P6 STS [R6+UR4], R11 ;  /* 0x0000000b06006988 */ /* 0x0001e40008000804 */
.L_x_55:
[----:B------:R-:W-:Y:S05]  /*1790*/  BSYNC.RECONVERGENT B0 ;  /* 0x0000000000007941 */ /* 0x000fea0003800200 */
.L_x_54:
        /* <DEDUP_REMOVED lines=12> */
.L_x_59:
[----:B01234-:R-:W-:Y:S04]  /*1860*/  LDS R10, [R3+UR4] ;  /* 0x00000004030a7984 */ /* 0x01ffe80008000800 */
[----:B------:R-:W0:Y:S02]  /*1870*/  LDS R11, [R5+UR4] ;  /* 0x00000004050b7984 */ /* 0x000e240008000800 */
[----:B0-----:R-:W-:-:S13]  /*1880*/  ISETP.GT.AND P6, PT, R10, R11, PT ;  /* 0x0000000b0a00720c */ /* 0x001fda0003fc4270 */
[----:B------:R0:W-:Y:S04]  /*1890*/  @P6 STS [R3+UR4], R11 ;  /* 0x0000000b03006988 */ /* 0x0001e80008000804 */
[----:B------:R0:W-:Y:S02]  /*18a0*/  @P6 STS [R5+UR4], R10 ;  /* 0x0000000a05006988 */ /* 0x0001e40008000804 */
.L_x_58:
[----:B------:R-:W-:Y:S05]  /*18b0*/  BSYNC.RECONVERGENT B0 ;  /* 0x0000000000007941 */ /* 0x000fea0003800200 */
.L_x_57:
        /* <DEDUP_REMOVED lines=12> */
.L_x_62:
[----:B01234-:R-:W-:Y:S04]  /*1980*/  LDS R11, [R3+UR4] ;  /* 0x00000004030b7984 */ /* 0x01ffe80008000800 */
[----:B------:R-:W0:Y:S02]  /*1990*/  LDS R10, [R4+UR4] ;  /* 0x00000004040a7984 */ /* 0x000e240008000800 */
[----:B0-----:R-:W-:-:S13]  /*19a0*/  ISETP.GT.AND P6, PT, R11, R10, PT ;  /* 0x0000000a0b00720c */ /* 0x001fda0003fc4270 */
[----:B------:R0:W-:Y:S04]  /*19b0*/  @P6 STS [R3+UR4], R10 ;  /* 0x0000000a03006988 */ /* 0x0001e80008000804 */
[----:B------:R0:W-:Y:S02]  /*19c0*/  @P6 STS [R4+UR4], R11 ;  /* 0x0000000b04006988 */ /* 0x0001e40008000804 */
.L_x_61:
[----:B------:R-:W-:Y:S05]  /*19d0*/  BSYNC.RECONVERGENT B0 ;  /* 0x0000000000007941 */ /* 0x000fea0003800200 */
.L_x_60:
[C---:B01234-:R-:W-:Y:S01]  /*19e0*/  LOP3.LUT R11, R2.reuse, 0x40, RZ, 0x3c, !PT ;  /* 0x00000040020b7812 */ /* 0x05ffe200078e3cff */
[----:B------:R-:W-:Y:S01]  /*19f0*/  BAR.SYNC.DEFER_BLOCKING 0x0 ;  /* 0x0000000000007b1d */ /* 0x000fe20000010000 */
[----:B------:R-:W-:Y:S02]  /*1a00*/  LOP3.LUT R15, R2, 0x80, RZ, 0xc0, !PT ;  /* 0x00000080020f7812 */ /* 0x000fe400078ec0ff */
[----:B------:R-:W-:Y:S02]  /*1a10*/  ISETP.GT.U32.AND P6, PT, R11, R2, PT ;  /* 0x000000020b00720c */ /* 0x000fe40003fc4070 */
[----:B------:R-:W-:Y:S01]  /*1a20*/  LOP3.LUT R10, R3, 0x100, RZ, 0x3c, !PT ;  /* 0x00000100030a7812 */ /* 0x000fe200078e3cff */
[----:B------:R-:W-:Y:S01]  /*1a30*/  BSSY.RECONVERGENT B0, `(.L_x_63) ;  /* 0x0000011000007945 */ /* 0x000fe20003800200 */
[----:B------:R-:W-:-:S09]  /*1a40*/  P2R R14, PR, RZ, 0x40 ;  /* 0x00000040ff0e7803 */ /* 0x000fd20000000000 */
        /* <DEDUP_REMOVED lines=10> */
.L_x_65:
[----:B------:R-:W-:Y:S04]  /*1af0*/  LDS R13, [R3+UR4] ;  /* 0x00000004030d7984 */ /* 0x000fe80008000800 */
[----:B------:R-:W0:Y:S02]  /*1b00*/  LDS R12, [R10+UR4] ;  /* 0x000000040a0c7984 */ /* 0x000e240008000800 */
[----:B0-----:R-:W-:-:S13]  /*1b10*/  ISETP.GT.AND P6, PT, R13, R12, PT ;  /* 0x0000000c0d00720c */ /* 0x001fda0003fc4270 */
[----:B------:R0:W-:Y:S04]  /*1b20*/  @P6 STS [R3+UR4], R12 ;  /* 0x0000000c03006988 */ /* 0x0001e80008000804 */
[----:B------:R0:W-:Y:S02]  /*1b30*/  @P6 STS [R10+UR4], R13 ;  /* 0x0000000d0a006988 */ /* 0x0001e40008000804 */
.L_x_64:
[----:B------:R-:W-:Y:S05]  /*1b40*/  BSYNC.RECONVERGENT B0 ;  /* 0x0000000000007941 */ /* 0x000fea0003800200 */
.L_x_63:
        /* <DEDUP_REMOVED lines=12> */
.L_x_68:
[----:B01----:R-:W-:Y:S04]  /*1c10*/  LDS R12, [R3+UR4] ;  /* 0x00000004030c7984 */ /* 0x003fe80008000800 */
[----:B------:R-:W0:Y:S02]  /*1c20*/  LDS R13, [R9+UR4] ;  /* 0x00000004090d7984 */ /* 0x000e240008000800 */
[----:B0-----:R-:W-:-:S13]  /*1c30*/  ISETP.GT.AND P6, PT, R12, R13, PT ;  /* 0x0000000d0c00720c */ /* 0x001fda0003fc4270 */
[----:B------:R2:W-:Y:S04]  /*1c40*/  @P6 STS [R3+UR4], R13 ;  /* 0x0000000d03006988 */ /* 0x0005e80008000804 */
[----:B------:R2:W-:Y:S02]  /*1c50*/  @P6 STS [R9+UR4], R12 ;  /* 0x0000000c09006988 */ /* 0x0005e40008000804 */
.L_x_67:
[----:B------:R-:W-:Y:S05]  /*1c60*/  BSYNC.RECONVERGENT B0 ;  /* 0x0000000000007941 */ /* 0x000fea0003800200 */
.L_x_66:
        /* <DEDUP_REMOVED lines=12> */
.L_x_71:
[----:B0123--:R-:W-:Y:S04]  /*1d30*/  LDS R13, [R3+UR4] ;  /* 0x00000004030d7984 */ /* 0x00ffe80008000800 */
[----:B------:R-:W0:Y:S02]  /*1d40*/  LDS R12, [R8+UR4] ;  /* 0x00000004080c7984 */ /* 0x000e240008000800 */
[----:B0-----:R-:W-:-:S13]  /*1d50*/  ISETP.GT.AND P6, PT, R13, R12, PT ;  /* 0x0000000c0d00720c */ /* 0x001fda0003fc4270 */
[----:B------:R4:W-:Y:S04]  /*1d60*/  @P6 STS [R3+UR4], R12 ;  /* 0x0000000c03006988 */ /* 0x0009e80008000804 */
[----:B------:R4:W-:Y:S02]  /*1d70*/  @P6 STS [R8+UR4], R13 ;  /* 0x0000000d08006988 */ /* 0x0009e40008000804 */
.L_x_70:
[----:B------:R-:W-:Y:S05]  /*1d80*/  BSYNC.RECONVERGENT B0 ;  /* 0x0000000000007941 */ /* 0x000fea0003800200 */
.L_x_69:
        /* <DEDUP_REMOVED lines=12> */
.L_x_74:
[----:B01234-:R-:W-:Y:S04]  /*1e50*/  LDS R12, [R3+UR4] ;  /* 0x00000004030c7984 */ /* 0x01ffe80008000800 */
[----:B------:R-:W0:Y:S02]  /*1e60*/  LDS R13, [R7+UR4] ;  /* 0x00000004070d7984 */ /* 0x000e240008000800 */
[----:B0-----:R-:W-:-:S13]  /*1e70*/  ISETP.GT.AND P6, PT, R12, R13, PT ;  /* 0x0000000d0c00720c */ /* 0x001fda0003fc4270 */
[----:B------:R0:W-:Y:S04]  /*1e80*/  @P6 STS [R3+UR4], R13 ;  /* 0x0000000d03006988 */ /* 0x0001e80008000804 */
[----:B------:R0:W-:Y:S02]  /*1e90*/  @P6 STS [R7+UR4], R12 ;  /* 0x0000000c07006988 */ /* 0x0001e40008000804 */
.L_x_73:
[----:B------:R-:W-:Y:S05]  /*1ea0*/  BSYNC.RECONVERGENT B0 ;  /* 0x0000000000007941 */ /* 0x000fea0003800200 */
.L_x_72:
        /* <DEDUP_REMOVED lines=12> */
.L_x_77:
[----:B01234-:R-:W-:Y:S04]  /*1f70*/  LDS R13, [R3+UR4] ;  /* 0x00000004030d7984 */ /* 0x01ffe80008000800 */
[----:B------:R-:W0:Y:S02]  /*1f80*/  LDS R12, [R6+UR4] ;  /* 0x00000004060c7984 */ /* 0x000e240008000800 */
[----:B0-----:R-:W-:-:S13]  /*1f90*/  ISETP.GT.AND P6, PT, R13, R12, PT ;  /* 0x0000000c0d00720c */ /* 0x001fda0003fc4270 */
[----:B------:R0:W-:Y:S04]  /*1fa0*/  @P6 STS [R3+UR4], R12 ;  /* 0x0000000c03006988 */ /* 0x0001e80008000804 */
[----:B------:R0:W-:Y:S02]  /*1fb0*/  @P6 STS [R6+UR4], R13 ;  /* 0x0000000d06006988 */ /* 0x0001e40008000804 */
.L_x_76:
[----:B------:R-:W-:Y:S05]  /*1fc0*/  BSYNC.RECONVERGENT B0 ;  /* 0x0000000000007941 */ /* 0x000fea0003800200 */
.L_x_75:
        /* <DEDUP_REMOVED lines=12> */
.L_x_80:
[----:B01234-:R-:W-:Y:S04]  /*2090*/  LDS R12, [R3+UR4] ;  /* 0x00000004030c7984 */ /* 0x01ffe80008000800 */
[----:B------:R-:W0:Y:S02]  /*20a0*/  LDS R13, [R5+UR4] ;  /* 0x00000004050d7984 */ /* 0x000e240008000800 */
[----:B0-----:R-:W-:-:S13]  /*20b0*/  ISETP.GT.AND P6, PT, R12, R13, PT ;  /* 0x0000000d0c00720c */ /* 0x001fda0003fc4270 */
[----:B------:R0:W-:Y:S04]  /*20c0*/  @P6 STS [R3+UR4], R13 ;  /* 0x0000000d03006988 */ /* 0x0001e80008000804 */
[----:B------:R0:W-:Y:S02]  /*20d0*/  @P6 STS [R5+UR4], R12 ;  /* 0x0000000c05006988 */ /* 0x0001e40008000804 */
.L_x_79:
[----:B------:R-:W-:Y:S05]  /*20e0*/  BSYNC.RECONVERGENT B0 ;  /* 0x0000000000007941 */ /* 0x000fea0003800200 */
.L_x_78:
        /* <DEDUP_REMOVED lines=12> */
.L_x_83:
[----:B01234-:R-:W-:Y:S04]  /*21b0*/  LDS R13, [R3+UR4] ;  /* 0x00000004030d7984 */ /* 0x01ffe80008000800 */
[----:B------:R-:W0:Y:S02]  /*21c0*/  LDS R12, [R4+UR4] ;  /* 0x00000004040c7984 */ /* 0x000e240008000800 */
[----:B0-----:R-:W-:-:S13]  /*21d0*/  ISETP.GT.AND P6, PT, R13, R12, PT ;  /* 0x0000000c0d00720c */ /* 0x001fda0003fc4270 */
[----:B------:R0:W-:Y:S04]  /*21e0*/  @P6 STS [R3+UR4], R12 ;  /* 0x0000000c03006988 */ /* 0x0001e80008000804 */
[----:B------:R0:W-:Y:S02]  /*21f0*/  @P6 STS [R4+UR4], R13 ;  /* 0x0000000d04006988 */ /* 0x0001e40008000804 */
.L_x_82:
[----:B------:R-:W-:Y:S05]  /*2200*/  BSYNC.RECONVERGENT B0 ;  /* 0x0000000000007941 */ /* 0x000fea0003800200 */
.L_x_81:
        /* <DEDUP_REMOVED lines=17> */
.L_x_86:
[----:B------:R-:W-:Y:S04]  /*2320*/  LDS R13, [R3+UR4] ;  /* 0x00000004030d7984 */ /* 0x000fe80008000800 */
[----:B------:R-:W0:Y:S02]  /*2330*/  LDS R16, [R12+UR4] ;  /* 0x000000040c107984 */ /* 0x000e240008000800 */
[----:B0-----:R-:W-:-:S13]  /*2340*/  ISETP.GT.AND P6, PT, R13, R16, PT ;  /* 0x000000100d00720c */ /* 0x001fda0003fc4270 */
[----:B------:R1:W-:Y:S04]  /*2350*/  @P6 STS [R3+UR4], R16 ;  /* 0x0000001003006988 */ /* 0x0003e80008000804 */
[----:B------:R1:W-:Y:S02]  /*2360*/  @P6 STS [R12+UR4], R13 ;  /* 0x0000000d0c006988 */ /* 0x0003e40008000804 */
.L_x_85:
[----:B------:R-:W-:Y:S05]  /*2370*/  BSYNC.RECONVERGENT B0 ;  /* 0x0000000000007941 */ /* 0x000fea0003800200 */
.L_x_84:
[----:B------:R-:W-:Y:S01]  /*2380*/  BAR.SYNC.DEFER_BLOCKING 0x0 ;  /* 0x0000000000007b1d */ /* 0x000fe20000010000 */
[----:B------:R-:W-:-:S05]  /*2390*/  ISETP.GT.U32.AND P6, PT, R11, R2, PT ;  /* 0x000000020b00720c */ /* 0x000fca0003fc4070 */
[----:B------:R-:W-:Y:S08]  /*23a0*/  BSSY.RECONVERGENT B0, `(.L_x_87) ;  /* 0x0000010000007945 */ /* 0x000ff00003800200 */
[----:B------:R-:W-:Y:S05]  /*23b0*/  @!P6 BRA `(.L_x_88) ;  /* 0x000000000038e947 */ /* 0x000fea0003800000 */
[----:B------:R-:W-:-:S13]  /*23c0*/  ISETP.NE.AND P6, PT, R15, RZ, PT ;  /* 0x000000ff0f00720c */ /* 0x000fda0003fc5270 */
[----:B------:R-:W-:Y:S05]  /*23d0*/  @!P6 BRA `(.L_x_89) ;  /* 0x00000000001ce947 */ /* 0x000fea0003800000 */
[----:B------:R-:W-:Y:S04]  /*23e0*/  LDS R11, [R3+UR4] ;  /* 0x00000004030b7984 */ /* 0x000fe80008000800 */
[----:B01----:R-:W0:Y:S02]  /*23f0*/  LDS R16, [R10+UR4] ;  /* 0x000000040a107984 */ /* 0x003e240008000800 */
[----:B0-----:R-:W-:-:S13]  /*2400*/  ISETP.GE.AND P6, PT, R11, R16, PT ;  /* 0x000000100b00720c */ /* 0x001fda0003fc6270 */
[----:B------:R-:W-:Y:S05]  /*2410*/  @P6 BRA `(.L_x_88) ;  /* 0x0000000000206947 */ /* 0x000fea0003800000 */
[----:B------:R3:W-:Y:S04]  /*2420*/  STS [R3+UR4], R16 ;  /* 0x0000001003007988 */ /* 0x0007e80008000804 */
[----:B------:R3:W-:Y:S01]  /*2430*/  STS [R10+UR4], R11 ;  /* 0x0000000b0a007988 */ /* 0x0007e20008000804 */
[----:B------:R-:W-:Y:S05]  /*2440*/  BRA `(.L_x_88) ;  /* 0x0000000000147947 */ /* 0x000fea0003800000 */
.L_x_89:
[----:B------:R-:W-:Y:S04]  /*2450*/  LDS R11, [R3+UR4] ;  /* 0x00000004030b7984 */ /* 0x000fe80008000800 */
[----:B01----:R-:W0:Y:S02]  /*2460*/  LDS R16, [R10+UR4] ;  /* 0x000000040a107984 */ /* 0x003e240008000800 */
[----:B0-----:R-:W-:-:S13]  /*2470*/  ISETP.GT.AND P6, PT, R11, R16, PT ;  /* 0x000000100b00720c */ /* 0x001fda0003fc4270 */
[----:B------:R2:W-:Y:S04]  /*2480*/  @P6 STS [R3+UR4], R16 ;  /* 0x0000001003006988 */ /* 0x0005e80008000804 */
[----:B------:R2:W-:Y:S02]  /*2490*/  @P6 STS [R10+UR4], R11 ;  /* 0x0000000b0a006988 */ /* 0x0005e40008000804 */
.L_x_88:
[----:B------:R-:W-:Y:S05]  /*24a0*/  BSYNC.RECONVERGENT B0 ;  /* 0x0000000000007941 */ /* 0x000fea0003800200 */
.L_x_87:
        /* <DEDUP_REMOVED lines=12> */
.L_x_92:
[----:B0123--:R-:W-:Y:S04]  /*2570*/  LDS R16, [R3+UR4] ;  /* 0x0000000403107984 */ /* 0x00ffe80008000800 */
[----:B------:R-:W0:Y:S02]  /*2580*/  LDS R11, [R9+UR4] ;  /* 0x00000004090b7984 */ /* 0x000e240008000800 */
[----:B0-----:R-:W-:-:S13]  /*2590*/  ISETP.GT.AND P6, PT, R16, R11, PT ;  /* 0x0000000b1000720c */ /* 0x001fda0003fc4270 */
[----:B------:R4:W-:Y:S04]  /*25a0*/  @P6 STS [R3+UR4], R11 ;  /* 0x0000000b03006988 */ /* 0x0009e80008000804 */
[----:B------:R4:W-:Y:S02]  /*25b0*/  @P6 STS [R9+UR4], R16 ;  /* 0x0000001009006988 */ /* 0x0009e40008000804 */
.L_x_91:
[----:B------:R-:W-:Y:S05]  /*25c0*/  BSYNC.RECONVERGENT B0 ;  /* 0x0000000000007941 */ /* 0x000fea0003800200 */
.L_x_90:
[----:B------:R-:W-:Y:S06]  /*25d0*/  BAR.SYNC.DEFER_BLOCKING 0x0 ;  /* 0x0000000000007b1d */ /* 0x000fec0000010000 */
[----:B------:R-:W-:Y:S04]  /*25e0*/  BSSY.RECONVERGENT B0, `(.L_x_93) ;  /* 0x0000010000007945 */ /* 0x000fe80003800200 */
[----:B------:R-:W-:Y:S05]  /*25f0*/  @!P4 BRA `(.L_x_94) ;  /* 0x000000000038c947 */ /* 0x000fea0003800000 */
[----:B------:R-:W-:-:S13]  /*2600*/  ISETP.NE.AND P6, PT, R15, RZ, PT ;  /* 0x000000ff0f00720c */ /* 0x000fda0003fc5270 */
[----:B------:R-:W-:Y:S05]  /*2610*/  @!P6 BRA `(.L_x_95) ;  /* 0x00000000001ce947 */ /* 0x000fea0003800000 */
[----:B0-234-:R-:W-:Y:S04]  /*2620*/  LDS R11, [R3+UR4] ;  /* 0x00000004030b7984 */ /* 0x01dfe80008000800 */
[----:B-1----:R-:W0:Y:S02]  /*2630*/  LDS R16, [R8+UR4] ;  /* 0x0000000408107984 */ /* 0x002e240008000800 */
[----:B0-----:R-:W-:-:S13]  /*2640*/  ISETP.GE.AND P6, PT, R11, R16, PT ;  /* 0x000000100b00720c */ /* 0x001fda0003fc6270 */
[----:B------:R-:W-:Y:S05]  /*2650*/  @P6 BRA `(.L_x_94) ;  /* 0x0000000000206947 */ /* 0x000fea0003800000 */
[----:B------:R0:W-:Y:S04]  /*2660*/  STS [R3+UR4], R16 ;  /* 0x0000001003007988 */ /* 0x0001e80008000804 */
[----:B------:R0:W-:Y:S01]  /*2670*/  STS [R8+UR4], R11 ;  /* 0x0000000b08007988 */ /* 0x0001e20008000804 */
[----:B------:R-:W-:Y:S05]  /*2680*/  BRA `(.L_x_94) ;  /* 0x0000000000147947 */ /* 0x000fea0003800000 */
.L_x_95:
[----:B0-234-:R-:W-:Y:S04]  /*2690*/  LDS R11, [R3+UR4] ;  /* 0x00000004030b7984 */ /* 0x01dfe80008000800 */
[----:B-1----:R-:W0:Y:S02]  /*26a0*/  LDS R16, [R8+UR4] ;  /* 0x0000000408107984 */ /* 0x002e240008000800 */
[----:B0-----:R-:W-:-:S13]  /*26b0*/  ISETP.GT.AND P6, PT, R11, R16, PT ;  /* 0x000000100b00720c */ /* 0x001fda0003fc4270 */
[----:B------:R0:W-:Y:S04]  /*26c0*/  @P6 STS [R3+UR4], R16 ;  /* 0x0000001003006988 */ /* 0x0001e80008000804 */
[----:B------:R0:W-:Y:S02]  /*26d0*/  @P6 STS [R8+UR4], R11 ;  /* 0x0000000b08006988 */ /* 0x0001e40008000804 */
.L_x_94:
[----:B------:R-:W-:Y:S05]  /*26e0*/  BSYNC.RECONVERGENT B0 ;  /* 0x0000000000007941 */ /* 0x000fea0003800200 */
.L_x_93:
        /* <DEDUP_REMOVED lines=12> */
.L_x_98:
[----:B01234-:R-:W-:Y:S04]  /*27b0*/  LDS R16, [R3+UR4] ;  /* 0x0000000403107984 */ /* 0x01ffe80008000800 */
[----:B------:R-:W0:Y:S02]  /*27c0*/  LDS R11, [R7+UR4] ;  /* 0x00000004070b7984 */ /* 0x000e240008000800 */
[----:B0-----:R-:W-:-:S13]  /*27d0*/  ISETP.GT.AND P6, PT, R16, R11, PT ;  /* 0x0000000b1000720c */ /* 0x001fda0003fc4270 */
[----:B------:R0:W-:Y:S04]  /*27e0*/  @P6 STS [R3+UR4], R11 ;  /* 0x0000000b03006988 */ /* 0x0001e80008000804 */
[----:B------:R0:W-:Y:S02]  /*27f0*/  @P6 STS [R7+UR4], R16 ;  /* 0x0000001007006988 */ /* 0x0001e40008000804 */
.L_x_97:
[----:B------:R-:W-:Y:S05]  /*2800*/  BSYNC.RECONVERGENT B0 ;  /* 0x0000000000007941 */ /* 0x000fea0003800200 */
.L_x_96:
        /* <DEDUP_REMOVED lines=12> */
.L_x_101:
[----:B0-234-:R-:W-:Y:S04]  /*28d0*/  LDS R11, [R3+UR4] ;  /* 0x00000004030b7984 */ /* 0x01dfe80008000800 */
[----:B-1----:R-:W0:Y:S02]  /*28e0*/  LDS R16, [R6+UR4] ;  /* 0x0000000406107984 */ /* 0x002e240008000800 */
[----:B0-----:R-:W-:-:S13]  /*28f0*/  ISETP.GT.AND P6, PT, R11, R16, PT ;  /* 0x000000100b00720c */ /* 0x001fda0003fc4270 */
[----:B------:R0:W-:Y:S04]  /*2900*/  @P6 STS [R3+UR4], R16 ;  /* 0x0000001003006988 */ /* 0x0001e80008000804 */
[----:B------:R0:W-:Y:S02]  /*2910*/  @P6 STS [R6+UR4], R11 ;  /* 0x0000000b06006988 */ /* 0x0001e40008000804 */
.L_x_100:
[----:B------:R-:W-:Y:S05]  /*2920*/  BSYNC.RECONVERGENT B0 ;  /* 0x0000000000007941 */ /* 0x000fea0003800200 */
.L_x_99:
        /* <DEDUP_REMOVED lines=12> */
.L_x_104:
[----:B01234-:R-:W-:Y:S04]  /*29f0*/  LDS R16, [R3+UR4] ;  /* 0x0000000403107984 */ /* 0x01ffe80008000800 */
[----:B------:R-:W0:Y:S02]  /*2a00*/  LDS R11, [R5+UR4] ;  /* 0x00000004050b7984 */ /* 0x000e240008000800 */
[----:B0-----:R-:W-:-:S13]  /*2a10*/  ISETP.GT.AND P6, PT, R16, R11, PT ;  /* 0x0000000b1000720c */ /* 0x001fda0003fc4270 */
[----:B------:R0:W-:Y:S04]  /*2a20*/  @P6 STS [R3+UR4], R11 ;  /* 0x0000000b03006988 */ /* 0x0001e80008000804 */
[----:B------:R0:W-:Y:S02]  /*2a30*/  @P6 STS [R5+UR4], R16 ;  /* 0x0000001005006988 */ /* 0x0001e40008000804 */
.L_x_103:
[----:B------:R-:W-:Y:S05]  /*2a40*/  BSYNC.RECONVERGENT B0 ;  /* 0x0000000000007941 */ /* 0x000fea0003800200 */
.L_x_102:
        /* <DEDUP_REMOVED lines=12> */
.L_x_107:
[----:B0-234-:R-:W-:Y:S04]  /*2b10*/  LDS R11, [R3+UR4] ;  /* 0x00000004030b7984 */ /* 0x01dfe80008000800 */
[----:B-1----:R-:W0:Y:S02]  /*2b20*/  LDS R16, [R4+UR4] ;  /* 0x0000000404107984 */ /* 0x002e240008000800 */
[----:B0-----:R-:W-:-:S13]  /*2b30*/  ISETP.GT.AND P6, PT, R11, R16, PT ;  /* 0x000000100b00720c */ /* 0x001fda0003fc4270 */
[----:B------:R0:W-:Y:S04]  /*2b40*/  @P6 STS [R3+UR4], R16 ;  /* 0x0000001003006988 */ /* 0x0001e80008000804 */
[----:B------:R0:W-:Y:S02]  /*2b50*/  @P6 STS [R4+UR4], R11 ;  /* 0x0000000b04006988 */ /* 0x0001e40008000804 */
.L_x_106:
[----:B------:R-:W-:Y:S05]  /*2b60*/  BSYNC.RECONVERGENT B0 ;  /* 0x0000000000007941 */ /* 0x000fea0003800200 */
.L_x_105:
[C---:B0-234-:R-:W-:Y:S01]  /*2b70*/  LOP3.LUT R11, R2.reuse, 0x100, RZ, 0x3c, !PT ;  /* 0x00000100020b7812 */ /* 0x05dfe200078e3cff */
[----:B------:R-:W-:Y:S01]  /*2b80*/  BAR.SYNC.DEFER_BLOCKING 0x0 ;  /* 0x0000000000007b1d */ /* 0x000fe20000010000 */
[----:B------:R-:W-:Y:S02]  /*2b90*/  LOP3.LUT R15, R2, 0x200, RZ, 0xc0, !PT ;  /* 0x00000200020f7812 */ /* 0x000fe400078ec0ff */
[----:B------:R-:W-:-:S03]  /*2ba0*/  ISETP.GT.U32.AND P6, PT, R11, R2, PT ;  /* 0x000000020b00720c */ /* 0x000fc60003fc4070 */
[----:B------:R-:W-:Y:S10]  /*2bb0*/  BSSY.RECONVERGENT B0, `(.L_x_108) ;  /* 0x0000012000007945 */ /* 0x000ff40003800200 */
[----:B------:R-:W-:Y:S05]  /*2bc0*/  @!P6 BRA `(.L_x_109) ;  /* 0x000000000040e947 */ /* 0x000fea0003800000 */
[----:B------:R-:W-:-:S13]  /*2bd0*/  ISETP.NE.AND P6, PT, R15, RZ, PT ;  /* 0x000000ff0f00720c */ /* 0x000fda0003fc5270 */
[----:B------:R-:W-:Y:S05]  /*2be0*/  @!P6 BRA `(.L_x_110) ;  /* 0x000000000020e947 */ /* 0x000fea0003800000 */
[----:B------:R-:W-:Y:S01]  /*2bf0*/  LEA R11, R11, UR4, 0x2 ;  /* 0x000000040b0b7c11 */ /* 0x000fe2000f8e10ff */
[----:B------:R-:W-:Y:S04]  /*2c00*/  LDS R2, [R3+UR4] ;  /* 0x0000000403027984 */ /* 0x000fe80008000800 */
[----:B-1----:R-:W0:Y:S02]  /*2c10*/  LDS R13, [R11] ;  /* 0x000000000b0d7984 */ /* 0x002e240000000800 */
[----:B0-----:R-:W-:-:S13]  /*2c20*/  ISETP.GE.AND P6, PT, R2, R13, PT ;  /* 0x0000000d0200720c */ /* 0x001fda0003fc6270 */
[----:B------:R-:W-:Y:S05]  /*2c30*/  @P6 BRA `(.L_x_109) ;  /* 0x0000000000246947 */ /* 0x000fea0003800000 */
[----:B------:R0:W-:Y:S04]  /*2c40*/  STS [R3+UR4], R13 ;  /* 0x0000000d03007988 */ /* 0x0001e80008000804 */
[----:B------:R0:W-:Y:S01]  /*2c50*/  STS [R11], R2 ;  /* 0x000000020b007388 */ /* 0x0001e20000000800 */
[----:B------:R-:W-:Y:S05]  /*2c60*/  BRA `(.L_x_109) ;  /* 0x0000000000187947 */ /* 0x000fea0003800000 */
.L_x_110:
[----:B-1----:R-:W-:Y:S01]  /*2c70*/  LEA R13, R11, UR4, 0x2 ;  /* 0x000000040b0d7c11 */ /* 0x002fe2000f8e10ff */
[----:B------:R-:W-:Y:S04]  /*2c80*/  LDS R2, [R3+UR4] ;  /* 0x0000000403027984 */ /* 0x000fe80008000800 */
[----:B------:R-:W0:Y:S02]  /*2c90*/  LDS R11, [R13] ;  /* 0x000000000d0b7984 */ /* 0x000e240000000800 */
[----:B0-----:R-:W-:-:S13]  /*2ca0*/  ISETP.GT.AND P6, PT, R2, R11, PT ;  /* 0x0000000b0200720c */ /* 0x001fda0003fc4270 */
[----:B------:R2:W-:Y:S04]  /*2cb0*/  @P6 STS [R3+UR4], R11 ;  /* 0x0000000b03006988 */ /* 0x0005e80008000804 */
[----:B------:R2:W-:Y:S02]  /*2cc0*/  @P6 STS [R13], R2 ;  /* 0x000000020d006388 */ /* 0x0005e40000000800 */
.L_x_109:
[----:B------:R-:W-:Y:S05]  /*2cd0*/  BSYNC.RECONVERGENT B0 ;  /* 0x0000000000007941 */ /* 0x000fea0003800200 */
.L_x_108:
[----:B------:R-:W-:Y:S01]  /*2ce0*/  BAR.SYNC.DEFER_BLOCKING 0x0 ;  /* 0x0000000000007b1d */ /* 0x000fe20000010000 */
[----:B------:R-:W-:-:S05]  /*2cf0*/  ISETP.NE.AND P6, PT, R17, RZ, PT ;  /* 0x000000ff1100720c */ /* 0x000fca0003fc5270 */
[----:B------:R-:W-:Y:S08]  /*2d00*/  BSSY.RECONVERGENT B0, `(.L_x_111) ;  /* 0x0000010000007945 */ /* 0x000ff00003800200 */
[----:B------:R-:W-:Y:S05]  /*2d10*/  @!P6 BRA `(.L_x_112) ;  /* 0x000000000038e947 */ /* 0x000fea0003800000 */
[----:B------:R-:W-:-:S13]  /*2d20*/  ISETP.NE.AND P6, PT, R15, RZ, PT ;  /* 0x000000ff0f00720c */ /* 0x000fda0003fc5270 */
[----:B------:R-:W-:Y:S05]  /*2d30*/  @!P6 BRA `(.L_x_113) ;  /* 0x00000000001ce947 */ /* 0x000fea0003800000 */
[----:B0-2---:R-:W-:Y:S04]  /*2d40*/  LDS R11, [R3+UR4] ;  /* 0x00000004030b7984 */ /* 0x005fe80008000800 */
[----:B------:R-:W0:Y:S02]  /*2d50*/  LDS R2, [R12+UR4] ;  /* 0x000000040c027984 */ /* 0x000e240008000800 */
[----:B0-----:R-:W-:-:S13]  /*2d60*/  ISETP.GE.AND P6, PT, R11, R2, PT ;  /* 0x000000020b00720c */ /* 0x001fda0003fc6270 */
[----:B------:R-:W-:Y:S05]  /*2d70*/  @P6 BRA `(.L_x_112) ;  /* 0x0000000000206947 */ /* 0x000fea0003800000 */
[----:B------:R4:W-:Y:S04]  /*2d80*/  STS [R3+UR4], R2 ;  /* 0x0000000203007988 */ /* 0x0009e80008000804 */
[----:B------:R4:W-:Y:S01]  /*2d90*/  STS [R12+UR4], R11 ;  /* 0x0000000b0c007988 */ /* 0x0009e20008000804 */
[----:B------:R-:W-:Y:S05]  /*2da0*/  BRA `(.L_x_112) ;  /* 0x0000000000147947 */ /* 0x000fea0003800000 */
.L_x_113:
[----:B0-2---:R-:W-:Y:S04]  /*2db0*/  LDS R11, [R3+UR4] ;  /* 0x00000004030b7984 */ /* 0x005fe80008000800 */
[----:B------:R-:W0:Y:S02]  /*2dc0*/  LDS R2, [R12+UR4] ;  /* 0x000000040c027984 */ /* 0x000e240008000800 */
[----:B0-----:R-:W-:-:S13]  /*2dd0*/  ISETP.GT.AND P6, PT, R11, R2, PT ;  /* 0x000000020b00720c */ /* 0x001fda0003fc4270 */
[----:B------:R3:W-:Y:S04]  /*2de0*/  @P6 STS [R3+UR4], R2 ;  /* 0x0000000203006988 */ /* 0x0007e80008000804 */
[----:B------:R3:W-:Y:S02]  /*2df0*/  @P6 STS [R12+UR4], R11 ;  /* 0x0000000b0c006988 */ /* 0x0007e40008000804 */
.L_x_112:
[----:B------:R-:W-:Y:S05]  /*2e00*/  BSYNC.RECONVERGENT B0 ;  /* 0x0000000000007941 */ /* 0x000fea0003800200 */
.L_x_111:
[----:B------:R-:W-:Y:S01]  /*2e10*/  BAR.SYNC.DEFER_BLOCKING 0x0 ;  /* 0x0000000000007b1d */ /* 0x000fe20000010000 */
[----:B------:R-:W-:-:S05]  /*2e20*/  ISETP.NE.AND P6, PT, R14, RZ, PT ;  /* 0x000000ff0e00720c */ /* 0x000fca0003fc5270 */
[----:B------:R-:W-:Y:S08]  /*2e30*/  BSSY.RECONVERGENT B0, `(.L_x_114) ;  /* 0x0000010000007945 */ /* 0x000ff00003800200 */
[----:B------:R-:W-:Y:S05]  /*2e40*/  @!P6 BRA `(.L_x_115) ;  /* 0x000000000038e947 */ /* 0x000fea0003800000 */
[----:B------:R-:W-:-:S13]  /*2e50*/  ISETP.NE.AND P6, PT, R15, RZ, PT ;  /* 0x000000ff0f00720c */ /* 0x000fda0003fc5270 */
[----:B------:R-:W-:Y:S05]  /*2e60*/  @!P6 BRA `(.L_x_116) ;  /* 0x00000000001ce947 */ /* 0x000fea0003800000 */
[----:B0-234-:R-:W-:Y:S04]  /*2e70*/  LDS R11, [R3+UR4] ;  /* 0x00000004030b7984 */ /* 0x01dfe80008000800 */
[----:B------:R-:W0:Y:S02]  /*2e80*/  LDS R2, [R10+UR4] ;  /* 0x000000040a027984 */ /* 0x000e240008000800 */
[----:B0-----:R-:W-:-:S13]  /*2e90*/  ISETP.GE.AND P6, PT, R11, R2, PT ;  /* 0x000000020b00720c */ /* 0x001fda0003fc6270 */
[----:B------:R-:W-:Y:S05]  /*2ea0*/  @P6 BRA `(.L_x_115) ;  /* 0x0000000000206947 */ /* 0x000fea0003800000 */
[----:B------:R0:W-:Y:S04]  /*2eb0*/  STS [R3+UR4], R2 ;  /* 0x0000000203007988 */ /* 0x0001e80008000804 */
[----:B------:R0:W-:Y:S01]  /*2ec0*/  STS [R10+UR4], R11 ;  /* 0x0000000b0a007988 */ /* 0x0001e20008000804 */
[----:B------:R-:W-:Y:S05]  /*2ed0*/  BRA `(.L_x_115) ;  /* 0x0000000000147947 */ /* 0x000fea0003800000 */
.L_x_116:
[----:B0-234-:R-:W-:Y:S04]  /*2ee0*/  LDS R11, [R3+UR4] ;  /* 0x00000004030b7984 */ /* 0x01dfe80008000800 */
[----:B------:R-:W0:Y:S02]  /*2ef0*/  LDS R2, [R10+UR4] ;  /* 0x000000040a027984 */ /* 0x000e240008000800 */
[----:B0-----:R-:W-:-:S13]  /*2f00*/  ISETP.GT.AND P6, PT, R11, R2, PT ;  /* 0x000000020b00720c */ /* 0x001fda0003fc4270 */
[----:B------:R0:W-:Y:S04]  /*2f10*/  @P6 STS [R3+UR4], R2 ;  /* 0x0000000203006988 */ /* 0x0001e80008000804 */
[----:B------:R0:W-:Y:S02]  /*2f20*/  @P6 STS [R10+UR4], R11 ;  /* 0x0000000b0a006988 */ /* 0x0001e40008000804 */
.L_x_115:
[----:B------:R-:W-:Y:S05]  /*2f30*/  BSYNC.RECONVERGENT B0 ;  /* 0x0000000000007941 */ /* 0x000fea0003800200 */
.L_x_114:
[----:B------:R-:W-:Y:S06]  /*2f40*/  BAR.SYNC.DEFER_BLOCKING 0x0 ;  /* 0x0000000000007b1d */ /* 0x000fec0000010000 */
[----:B------:R-:W-:Y:S04]  /*2f50*/  BSSY.RECONVERGENT B0, `(.L_x_117) ;  /* 0x0000010000007945 */ /* 0x000fe80003800200 */
        /* <DEDUP_REMOVED lines=10> */
.L_x_119:
[----:B0-234-:R-:W-:Y:S04]  /*3000*/  LDS R2, [R3+UR4] ;  /* 0x0000000403027984 */ /* 0x01dfe80008000800 */
[----:B------:R-:W0:Y:S02]  /*3010*/  LDS R10, [R9+UR4] ;  /* 0x00000004090a7984 */ /* 0x000e240008000800 */
[----:B0-----:R-:W-:-:S13]  /*3020*/  ISETP.GT.AND P5, PT, R2, R10, PT ;  /* 0x0000000a0200720c */ /* 0x001fda0003fa4270 */
[----:B------:R0:W-:Y:S04]  /*3030*/  @P5 STS [R3+UR4], R10 ;  /* 0x0000000a03005988 */ /* 0x0001e80008000804 */
[----:B------:R0:W-:Y:S02]  /*3040*/  @P5 STS [R9+UR4], R2 ;  /* 0x0000000209005988 */ /* 0x0001e40008000804 */
.L_x_118:
[----:B------:R-:W-:Y:S05]  /*3050*/  BSYNC.RECONVERGENT B0 ;  /* 0x0000000000007941 */ /* 0x000fea0003800200 */
.L_x_117:
[----:B------:R-:W-:Y:S06]  /*3060*/  BAR.SYNC.DEFER_BLOCKING 0x0 ;  /* 0x0000000000007b1d */ /* 0x000fec0000010000 */
[----:B------:R-:W-:Y:S04]  /*3070*/  BSSY.RECONVERGENT B0, `(.L_x_120) ;  /* 0x0000010000007945 */ /* 0x000fe80003800200 */
[----:B------:R-:W-:Y:S05]  /*3080*/  @!P4 BRA `(.L_x_121) ;  /* 0x000000000038c947 */ /* 0x000fea0003800000 */
[----:B------:R-:W-:-:S13]  /*3090*/  ISETP.NE.AND P4, PT, R15, RZ, PT ;  /* 0x000000ff0f00720c */ /* 0x000fda0003f85270 */
[----:B------:R-:W-:Y:S05]  /*30a0*/  @!P4 BRA `(.L_x_122) ;  /* 0x00000000001cc947 */ /* 0x000fea0003800000 */
[----:B0-----:R-:W-:Y:S04]  /*30b0*/  LDS R9, [R3+UR4] ;  /* 0x0000000403097984 */ /* 0x001fe80008000800 */
[----:B--234-:R-:W0:Y:S02]  /*30c0*/  LDS R2, [R8+UR4] ;  /* 0x0000000408027984 */ /* 0x01ce240008000800 */
[----:B0-----:R-:W-:-:S13]  /*30d0*/  ISETP.GE.AND P4, PT, R9, R2, PT ;  /* 0x000000020900720c */ /* 0x001fda0003f86270 */
[----:B------:R-:W-:Y:S05]  /*30e0*/  @P4 BRA `(.L_x_121) ;  /* 0x0000000000204947 */ /* 0x000fea0003800000 */
[----:B------:R0:W-:Y:S04]  /*30f0*/  STS [R3+UR4], R2 ;  /* 0x0000000203007988 */ /* 0x0001e80008000804 */
[----:B------:R0:W-:Y:S01]  /*3100*/  STS [R8+UR4], R9 ;  /* 0x0000000908007988 */ /* 0x0001e20008000804 */
[----:B------:R-:W-:Y:S05]  /*3110*/  BRA `(.L_x_121) ;  /* 0x0000000000147947 */ /* 0x000fea0003800000 */
.L_x_122:
[----:B0-----:R-:W-:Y:S04]  /*3120*/  LDS R9, [R3+UR4] ;  /* 0x0000000403097984 */ /* 0x001fe80008000800 */
[----:B--234-:R-:W0:Y:S02]  /*3130*/  LDS R2, [R8+UR4] ;  /* 0x0000000408027984 */ /* 0x01ce240008000800 */
[----:B0-----:R-:W-:-:S13]  /*3140*/  ISETP.GT.AND P4, PT, R9, R2, PT ;  /* 0x000000020900720c */ /* 0x001fda0003f84270 */
[----:B------:R0:W-:Y:S04]  /*3150*/  @P4 STS [R3+UR4], R2 ;  /* 0x0000000203004988 */ /* 0x0001e80008000804 */
[----:B------:R0:W-:Y:S02]  /*3160*/  @P4 STS [R8+UR4], R9 ;  /* 0x0000000908004988 */ /* 0x0001e40008000804 */
.L_x_121:
[----:B------:R-:W-:Y:S05]  /*3170*/  BSYNC.RECONVERGENT B0 ;  /* 0x0000000000007941 */ /* 0x000fea0003800200 */
.L_x_120:
        /* <DEDUP_REMOVED lines=12> */
.L_x_125:
[----:B0-234-:R-:W-:Y:S04]  /*3240*/  LDS R2, [R3+UR4] ;  /* 0x0000000403027984 */ /* 0x01dfe80008000800 */
[----:B------:R-:W0:Y:S02]  /*3250*/  LDS R8, [R7+UR4] ;  /* 0x0000000407087984 */ /* 0x000e240008000800 */
[----:B0-----:R-:W-:-:S13]  /*3260*/  ISETP.GT.AND P3, PT, R2, R8, PT ;  /* 0x000000080200720c */ /* 0x001fda0003f64270 */
[----:B------:R0:W-:Y:S04]  /*3270*/  @P3 STS [R3+UR4], R8 ;  /* 0x0000000803003988 */ /* 0x0001e80008000804 */
[----:B------:R0:W-:Y:S02]  /*3280*/  @P3 STS [R7+UR4], R2 ;  /* 0x0000000207003988 */ /* 0x0001e40008000804 */
.L_x_124:
[----:B------:R-:W-:Y:S05]  /*3290*/  BSYNC.RECONVERGENT B0 ;  /* 0x0000000000007941 */ /* 0x000fea0003800200 */
.L_x_123:
        /* <DEDUP_REMOVED lines=12> */
.L_x_128:
[----:B0-----:R-:W-:Y:S04]  /*3360*/  LDS R7, [R3+UR4] ;  /* 0x0000000403077984 */ /* 0x001fe80008000800 */
[----:B--234-:R-:W0:Y:S02]  /*3370*/  LDS R2, [R6+UR4] ;  /* 0x0000000406027984 */ /* 0x01ce240008000800 */
[----:B0-----:R-:W-:-:S13]  /*3380*/  ISETP.GT.AND P2, PT, R7, R2, PT ;  /* 0x000000020700720c */ /* 0x001fda0003f44270 */
[----:B------:R0:W-:Y:S04]  /*3390*/  @P2 STS [R3+UR4], R2 ;  /* 0x0000000203002988 */ /* 0x0001e80008000804 */
[----:B------:R0:W-:Y:S02]  /*33a0*/  @P2 STS [R6+UR4], R7 ;  /* 0x0000000706002988 */ /* 0x0001e40008000804 */
.L_x_127:
[----:B------:R-:W-:Y:S05]  /*33b0*/  BSYNC.RECONVERGENT B0 ;  /* 0x0000000000007941 */ /* 0x000fea0003800200 */
.L_x_126:
        /* <DEDUP_REMOVED lines=12> */
.L_x_131:
[----:B0-234-:R-:W-:Y:S04]  /*3480*/  LDS R2, [R3+UR4] ;  /* 0x0000000403027984 */ /* 0x01dfe80008000800 */
[----:B------:R-:W0:Y:S02]  /*3490*/  LDS R6, [R5+UR4] ;  /* 0x0000000405067984 */ /* 0x000e240008000800 */
[----:B0-----:R-:W-:-:S13]  /*34a0*/  ISETP.GT.AND P1, PT, R2, R6, PT ;  /* 0x000000060200720c */ /* 0x001fda0003f24270 */
[----:B------:R0:W-:Y:S04]  /*34b0*/  @P1 STS [R3+UR4], R6 ;  /* 0x0000000603001988 */ /* 0x0001e80008000804 */
[----:B------:R0:W-:Y:S02]  /*34c0*/  @P1 STS [R5+UR4], R2 ;  /* 0x0000000205001988 */ /* 0x0001e40008000804 */
.L_x_130:
[----:B------:R-:W-:Y:S05]  /*34d0*/  BSYNC.RECONVERGENT B0 ;  /* 0x0000000000007941 */ /* 0x000fea0003800200 */
.L_x_129:
        /* <DEDUP_REMOVED lines=12> */
.L_x_134:
[----:B0-----:R-:W-:Y:S04]  /*35a0*/  LDS R5, [R3+UR4] ;  /* 0x0000000403057984 */ /* 0x001fe80008000800 */
[----:B--234-:R-:W0:Y:S02]  /*35b0*/  LDS R2, [R4+UR4] ;  /* 0x0000000404027984 */ /* 0x01ce240008000800 */
[----:B0-----:R-:W-:-:S13]  /*35c0*/  ISETP.GT.AND P0, PT, R5, R2, PT ;  /* 0x000000020500720c */ /* 0x001fda0003f04270 */
[----:B------:R0:W-:Y:S04]  /*35d0*/  @P0 STS [R3+UR4], R2 ;  /* 0x0000000203000988 */ /* 0x0001e80008000804 */
[----:B------:R0:W-:Y:S02]  /*35e0*/  @P0 STS [R4+UR4], R5 ;  /* 0x0000000504000988 */ /* 0x0001e40008000804 */
.L_x_133:
[----:B------:R-:W-:Y:S05]  /*35f0*/  BSYNC.RECONVERGENT B0 ;  /* 0x0000000000007941 */ /* 0x000fea0003800200 */
.L_x_132:
[----:B------:R-:W-:Y:S08]  /*3600*/  BAR.SYNC.DEFER_BLOCKING 0x0 ;  /* 0x0000000000007b1d */ /* 0x000ff00000010000 */
[----:B0-----:R-:W0:Y:S01]  /*3610*/  LDC.64 R4, c[0x0][0x388] ;  /* 0x0000e200ff047b82 */ /* 0x001e220000000a00 */
[----:B-1234-:R-:W1:Y:S01]  /*3620*/  LDS R3, [R3+UR4] ;  /* 0x0000000403037984 */ /* 0x01ee620008000800 */
[----:B0-----:R-:W-:-:S05]  /*3630*/  IMAD.WIDE.U32 R4, R0, 0x4, R4 ;  /* 0x0000000400047825 */ /* 0x001fca00078e0004 */
[----:B-1----:R-:W-:Y:S01]  /*3640*/  STG.E desc[UR6][R4.64], R3 ;  /* 0x0000000304007986 */ /* 0x002fe2000c101906 */
[----:B------:R-:W-:Y:S05]  /*3650*/  EXIT ;  /* 0x000000000000794d */ /* 0x000fea0003800000 */
.L_x_135:
[----:B------:R-:W-:-:S00]  /*3660*/  BRA `(.L_x_135) ;  /* 0xfffffffc00fc7947 */ /* 0x000fc0000383ffff */
[----:B------:R-:W-:-:S00]  /*3670*/  NOP ;  /* 0x0000000000007918 */ /* 0x000fc00000000000 */
        /* <DEDUP_REMOVED lines=8> */
.L_x_136:


//--------------------- .nv.shared._Z11bitonicSortPiS_ --------------------------
	.section	.nv.shared._Z11bitonicSortPiS_,"aw",@nobits
	.sectionflags	@""
	.align	16
	.zero		1024


//--------------------- .nv.shared.reserved.0     --------------------------
	.section	.nv.shared.reserved.0,"aw",@nobits
	.weak		__nv_reservedSMEM_offset_0_alias
	.size		__nv_reservedSMEM_offset_0_alias, 0, 64
	.other		__nv_reservedSMEM_offset_0_alias,@"STO_CUDA_RESERVED_SHARED STV_DEFAULT"
__nv_reservedSMEM_offset_0_alias:
	.zero		0
	.zero		64


//--------------------- .nv.constant0._Z11bitonicSortPiS_ --------------------------
	.section	.nv.constant0._Z11bitonicSortPiS_,"a",@progbits
	.sectionflags	@""
	.align	4
.nv.constant0._Z11bitonicSortPiS_:
	.zero		912


//--------------------- SYMBOLS --------------------------

	.type		.nv.reservedSmem.offset0,@object
	.size		.nv.reservedSmem.offset0,0x4
	.type		.nv.reservedSmem.cap,@object
	.size		.nv.reservedSmem.cap,0x4
